	.headerflags	@"EF_CUDA_TEXMODE_UNIFIED EF_CUDA_64BIT_ADDRESS EF_CUDA_ACCELERATORS EF_CUDA_SM90 EF_CUDA_VIRTUAL_SM(EF_CUDA_SM90)"
	.elftype	@"ET_EXEC"


//--------------------- .nv.info                  --------------------------
	.section	.nv.info,"",@"SHT_CUDA_INFO"
	.align	4


	//----- nvinfo : EIATTR_REGCOUNT
	.align		4
        /*0000*/ 	.byte	0x04, 0x2f
        /*0002*/ 	.short	(.L_3 - .L_2)
	.align		4
.L_2:
        /*0004*/ 	.word	index@(triton_poi_fused__native_batch_norm_legit_no_training__unsafe_index_add_mul_relu_sub_34)
        /*0008*/ 	.word	0x00000028


	//----- nvinfo : EIATTR_MIN_STACK_SIZE
	.align		4
.L_3:
        /*000c*/ 	.byte	0x04, 0x12
        /*000e*/ 	.short	(.L_5 - .L_4)
	.align		4
.L_4:
        /*0010*/ 	.word	index@(triton_poi_fused__native_batch_norm_legit_no_training__unsafe_index_add_mul_relu_sub_34)
        /*0014*/ 	.word	0x00000000


	//----- nvinfo : EIATTR_FRAME_SIZE
	.align		4
.L_5:
        /*0018*/ 	.byte	0x04, 0x11
        /*001a*/ 	.short	(.L_7 - .L_6)
	.align		4
.L_6:
        /*001c*/ 	.word	index@(triton_poi_fused__native_batch_norm_legit_no_training__unsafe_index_add_mul_relu_sub_34)
        /*0020*/ 	.word	0x00000000


	//----- nvinfo : EIATTR_MIN_STACK_SIZE
	.align		4
.L_7:
        /*0024*/ 	.byte	0x04, 0x12
        /*0026*/ 	.short	(.L_9 - .L_8)
	.align		4
.L_8:
        /*0028*/ 	.word	index@(triton_poi_fused__native_batch_norm_legit_no_training__unsafe_index_add_mul_relu_sub_34)
        /*002c*/ 	.word	0x00000000
.L_9:


//--------------------- .nv.info.triton_poi_fused__native_batch_norm_legit_no_training__unsafe_index_add_mul_relu_sub_34 --------------------------
	.section	.nv.info.triton_poi_fused__native_batch_norm_legit_no_training__unsafe_index_add_mul_relu_sub_34,"",@"SHT_CUDA_INFO"
	.sectionflags	@""
	.align	4


	//----- nvinfo : EIATTR_CUDA_API_VERSION
	.align		4
        /*0000*/ 	.byte	0x04, 0x37
        /*0002*/ 	.short	(.L_11 - .L_10)
.L_10:
        /*0004*/ 	.word	0x0000007c


	//----- nvinfo : EIATTR_KPARAM_INFO
	.align		4
.L_11:
        /*0008*/ 	.byte	0x04, 0x17
        /*000a*/ 	.short	(.L_13 - .L_12)
.L_12:
        /*000c*/ 	.word	0x00000000
        /*0010*/ 	.short	0x001d
        /*0012*/ 	.short	0x00e8
        /*0014*/ 	.byte	0x00, 0xf0, 0x11, 0x00


	//----- nvinfo : EIATTR_KPARAM_INFO
	.align		4
.L_13:
        /*0018*/ 	.byte	0x04, 0x17
        /*001a*/ 	.short	(.L_15 - .L_14)
.L_14:
        /*001c*/ 	.word	0x00000000
        /*0020*/ 	.short	0x001c
        /*0022*/ 	.short	0x00e0
        /*0024*/ 	.byte	0x00, 0xf4, 0x21, 0x00


	//----- nvinfo : EIATTR_KPARAM_INFO
	.align		4
.L_15:
        /*0028*/ 	.byte	0x04, 0x17
        /*002a*/ 	.short	(.L_17 - .L_16)
.L_16:
        /*002c*/ 	.word	0x00000000
        /*0030*/ 	.short	0x001b
        /*0032*/ 	.short	0x00d8
        /*0034*/ 	.byte	0x00, 0xf4, 0x21, 0x00


	//----- nvinfo : EIATTR_KPARAM_INFO
	.align		4
.L_17:
        /*0038*/ 	.byte	0x04, 0x17
        /*003a*/ 	.short	(.L_19 - .L_18)
.L_18:
        /*003c*/ 	.word	0x00000000
        /*0040*/ 	.short	0x001a
        /*0042*/ 	.short	0x00d0
        /*0044*/ 	.byte	0x00, 0xf4, 0x21, 0x00


	//----- nvinfo : EIATTR_KPARAM_INFO
	.align		4
.L_19:
        /*0048*/ 	.byte	0x04, 0x17
        /*004a*/ 	.short	(.L_21 - .L_20)
.L_20:
        /*004c*/ 	.word	0x00000000
        /*0050*/ 	.short	0x0019
        /*0052*/ 	.short	0x00c8
        /*0054*/ 	.byte	0x00, 0xf4, 0x21, 0x00


	//----- nvinfo : EIATTR_KPARAM_INFO
	.align		4
.L_21:
        /*0058*/ 	.byte	0x04, 0x17
        /*005a*/ 	.short	(.L_23 - .L_22)
.L_22:
        /*005c*/ 	.word	0x00000000
        /*0060*/ 	.short	0x0018
        /*0062*/ 	.short	0x00c0
        /*0064*/ 	.byte	0x00, 0xf4, 0x21, 0x00


	//----- nvinfo : EIATTR_KPARAM_INFO
	.align		4
.L_23:
        /*0068*/ 	.byte	0x04, 0x17
        /*006a*/ 	.short	(.L_25 - .L_24)
.L_24:
        /*006c*/ 	.word	0x00000000
        /*0070*/ 	.short	0x0017
        /*0072*/ 	.short	0x00b8
        /*0074*/ 	.byte	0x00, 0xf4, 0x21, 0x00


	//----- nvinfo : EIATTR_KPARAM_INFO
	.align		4
.L_25:
        /*0078*/ 	.byte	0x04, 0x17
        /*007a*/ 	.short	(.L_27 - .L_26)
.L_26:
        /*007c*/ 	.word	0x00000000
        /*0080*/ 	.short	0x0016
        /*0082*/ 	.short	0x00b0
        /*0084*/ 	.byte	0x00, 0xf4, 0x21, 0x00


	//----- nvinfo : EIATTR_KPARAM_INFO
	.align		4
.L_27:
        /*0088*/ 	.byte	0x04, 0x17
        /*008a*/ 	.short	(.L_29 - .L_28)
.L_28:
        /*008c*/ 	.word	0x00000000
        /*0090*/ 	.short	0x0015
        /*0092*/ 	.short	0x00a8
        /*0094*/ 	.byte	0x00, 0xf4, 0x21, 0x00


	//----- nvinfo : EIATTR_KPARAM_INFO
	.align		4
.L_29:
        /*0098*/ 	.byte	0x04, 0x17
        /*009a*/ 	.short	(.L_31 - .L_30)
.L_30:
        /*009c*/ 	.word	0x00000000
        /*00a0*/ 	.short	0x0014
        /*00a2*/ 	.short	0x00a0
        /*00a4*/ 	.byte	0x00, 0xf4, 0x21, 0x00


	//----- nvinfo : EIATTR_KPARAM_INFO
	.align		4
.L_31:
        /*00a8*/ 	.byte	0x04, 0x17
        /*00aa*/ 	.short	(.L_33 - .L_32)
.L_32:
        /*00ac*/ 	.word	0x00000000
        /*00b0*/ 	.short	0x0013
        /*00b2*/ 	.short	0x0098
        /*00b4*/ 	.byte	0x00, 0xf4, 0x21, 0x00


	//----- nvinfo : EIATTR_KPARAM_INFO
	.align		4
.L_33:
        /*00b8*/ 	.byte	0x04, 0x17
        /*00ba*/ 	.short	(.L_35 - .L_34)
.L_34:
        /*00bc*/ 	.word	0x00000000
        /*00c0*/ 	.short	0x0012
        /*00c2*/ 	.short	0x0090
        /*00c4*/ 	.byte	0x00, 0xf4, 0x21, 0x00


	//----- nvinfo : EIATTR_KPARAM_INFO
	.align		4
.L_35:
        /*00c8*/ 	.byte	0x04, 0x17
        /*00ca*/ 	.short	(.L_37 - .L_36)
.L_36:
        /*00cc*/ 	.word	0x00000000
        /*00d0*/ 	.short	0x0011
        /*00d2*/ 	.short	0x0088
        /*00d4*/ 	.byte	0x00, 0xf4, 0x21, 0x00


	//----- nvinfo : EIATTR_KPARAM_INFO
	.align		4
.L_37:
        /*00d8*/ 	.byte	0x04, 0x17
        /*00da*/ 	.short	(.L_39 - .L_38)
.L_38:
        /*00dc*/ 	.word	0x00000000
        /*00e0*/ 	.short	0x0010
        /*00e2*/ 	.short	0x0080
        /*00e4*/ 	.byte	0x00, 0xf4, 0x21, 0x00


	//----- nvinfo : EIATTR_KPARAM_INFO
	.align		4
.L_39:
        /*00e8*/ 	.byte	0x04, 0x17
        /*00ea*/ 	.short	(.L_41 - .L_40)
.L_40:
        /*00ec*/ 	.word	0x00000000
        /*00f0*/ 	.short	0x000f
        /*00f2*/ 	.short	0x0078
        /*00f4*/ 	.byte	0x00, 0xf4, 0x21, 0x00


	//----- nvinfo : EIATTR_KPARAM_INFO
	.align		4
.L_41:
        /*00f8*/ 	.byte	0x04, 0x17
        /*00fa*/ 	.short	(.L_43 - .L_42)
.L_42:
        /*00fc*/ 	.word	0x00000000
        /*0100*/ 	.short	0x000e
        /*0102*/ 	.short	0x0070
        /*0104*/ 	.byte	0x00, 0xf4, 0x21, 0x00


	//----- nvinfo : EIATTR_KPARAM_INFO
	.align		4
.L_43:
        /*0108*/ 	.byte	0x04, 0x17
        /*010a*/ 	.short	(.L_45 - .L_44)
.L_44:
        /*010c*/ 	.word	0x00000000
        /*0110*/ 	.short	0x000d
        /*0112*/ 	.short	0x0068
        /*0114*/ 	.byte	0x00, 0xf4, 0x21, 0x00


	//----- nvinfo : EIATTR_KPARAM_INFO
	.align		4
.L_45:
        /*0118*/ 	.byte	0x04, 0x17
        /*011a*/ 	.short	(.L_47 - .L_46)
.L_46:
        /*011c*/ 	.word	0x00000000
        /*0120*/ 	.short	0x000c
        /*0122*/ 	.short	0x0060
        /*0124*/ 	.byte	0x00, 0xf4, 0x21, 0x00


	//----- nvinfo : EIATTR_KPARAM_INFO
	.align		4
.L_47:
        /*0128*/ 	.byte	0x04, 0x17
        /*012a*/ 	.short	(.L_49 - .L_48)
.L_48:
        /*012c*/ 	.word	0x00000000
        /*0130*/ 	.short	0x000b
        /*0132*/ 	.short	0x0058
        /*0134*/ 	.byte	0x00, 0xf4, 0x21, 0x00


	//----- nvinfo : EIATTR_KPARAM_INFO
	.align		4
.L_49:
        /*0138*/ 	.byte	0x04, 0x17
        /*013a*/ 	.short	(.L_51 - .L_50)
.L_50:
        /*013c*/ 	.word	0x00000000
        /*0140*/ 	.short	0x000a
        /*0142*/ 	.short	0x0050
        /*0144*/ 	.byte	0x00, 0xf4, 0x21, 0x00


	//----- nvinfo : EIATTR_KPARAM_INFO
	.align		4
.L_51:
        /*0148*/ 	.byte	0x04, 0x17
        /*014a*/ 	.short	(.L_53 - .L_52)
.L_52:
        /*014c*/ 	.word	0x00000000
        /*0150*/ 	.short	0x0009
        /*0152*/ 	.short	0x0048
        /*0154*/ 	.byte	0x00, 0xf4, 0x21, 0x00


	//----- nvinfo : EIATTR_KPARAM_INFO
	.align		4
.L_53:
        /*0158*/ 	.byte	0x04, 0x17
        /*015a*/ 	.short	(.L_55 - .L_54)
.L_54:
        /*015c*/ 	.word	0x00000000
        /*0160*/ 	.short	0x0008
        /*0162*/ 	.short	0x0040
        /*0164*/ 	.byte	0x00, 0xf4, 0x21, 0x00


	//----- nvinfo : EIATTR_KPARAM_INFO
	.align		4
.L_55:
        /*0168*/ 	.byte	0x04, 0x17
        /*016a*/ 	.short	(.L_57 - .L_56)
.L_56:
        /*016c*/ 	.word	0x00000000
        /*0170*/ 	.short	0x0007
        /*0172*/ 	.short	0x0038
        /*0174*/ 	.byte	0x00, 0xf4, 0x21, 0x00


	//----- nvinfo : EIATTR_KPARAM_INFO
	.align		4
.L_57:
        /*0178*/ 	.byte	0x04, 0x17
        /*017a*/ 	.short	(.L_59 - .L_58)
.L_58:
        /*017c*/ 	.word	0x00000000
        /*0180*/ 	.short	0x0006
        /*0182*/ 	.short	0x0030
        /*0184*/ 	.byte	0x00, 0xf4, 0x21, 0x00


	//----- nvinfo : EIATTR_KPARAM_INFO
	.align		4
.L_59:
        /*0188*/ 	.byte	0x04, 0x17
        /*018a*/ 	.short	(.L_61 - .L_60)
.L_60:
        /*018c*/ 	.word	0x00000000
        /*0190*/ 	.short	0x0005
        /*0192*/ 	.short	0x0028
        /*0194*/ 	.byte	0x00, 0xf4, 0x21, 0x00


	//----- nvinfo : EIATTR_KPARAM_INFO
	.align		4
.L_61:
        /*0198*/ 	.byte	0x04, 0x17
        /*019a*/ 	.short	(.L_63 - .L_62)
.L_62:
        /*019c*/ 	.word	0x00000000
        /*01a0*/ 	.short	0x0004
        /*01a2*/ 	.short	0x0020
        /*01a4*/ 	.byte	0x00, 0xf4, 0x21, 0x00


	//----- nvinfo : EIATTR_KPARAM_INFO
	.align		4
.L_63:
        /*01a8*/ 	.byte	0x04, 0x17
        /*01aa*/ 	.short	(.L_65 - .L_64)
.L_64:
        /*01ac*/ 	.word	0x00000000
        /*01b0*/ 	.short	0x0003
        /*01b2*/ 	.short	0x0018
        /*01b4*/ 	.byte	0x00, 0xf4, 0x21, 0x00


	//----- nvinfo : EIATTR_KPARAM_INFO
	.align		4
.L_65:
        /*01b8*/ 	.byte	0x04, 0x17
        /*01ba*/ 	.short	(.L_67 - .L_66)
.L_66:
        /*01bc*/ 	.word	0x00000000
        /*01c0*/ 	.short	0x0002
        /*01c2*/ 	.short	0x0010
        /*01c4*/ 	.byte	0x00, 0xf4, 0x21, 0x00


	//----- nvinfo : EIATTR_KPARAM_INFO
	.align		4
.L_67:
        /*01c8*/ 	.byte	0x04, 0x17
        /*01ca*/ 	.short	(.L_69 - .L_68)
.L_68:
        /*01cc*/ 	.word	0x00000000
        /*01d0*/ 	.short	0x0001
        /*01d2*/ 	.short	0x0008
        /*01d4*/ 	.byte	0x00, 0xf4, 0x21, 0x00


	//----- nvinfo : EIATTR_KPARAM_INFO
	.align		4
.L_69:
        /*01d8*/ 	.byte	0x04, 0x17
        /*01da*/ 	.short	(.L_71 - .L_70)
.L_70:
        /*01dc*/ 	.word	0x00000000
        /*01e0*/ 	.short	0x0000
        /*01e2*/ 	.short	0x0000
        /*01e4*/ 	.byte	0x00, 0xf4, 0x21, 0x00


	//----- nvinfo : EIATTR_SPARSE_MMA_MASK
	.align		4
.L_71:
        /*01e8*/ 	.byte	0x03, 0x50
        /*01ea*/ 	.short	0x0000


	//----- nvinfo : EIATTR_MAXREG_COUNT
	.align		4
        /*01ec*/ 	.byte	0x03, 0x1b
        /*01ee*/ 	.short	0x00ff


	//----- nvinfo : EIATTR_EXIT_INSTR_OFFSETS
	.align		4
        /*01f0*/ 	.byte	0x04, 0x1c
        /*01f2*/ 	.short	(.L_73 - .L_72)


	//   ....[0]....
.L_72:
        /*01f4*/ 	.word	0x00001c60


	//   ....[1]....
        /*01f8*/ 	.word	0x00001c80


	//----- nvinfo : EIATTR_REQNTID
	.align		4
.L_73:
        /*01fc*/ 	.byte	0x04, 0x10
        /*01fe*/ 	.short	(.L_75 - .L_74)
.L_74:
        /*0200*/ 	.word	0x00000080
        /*0204*/ 	.word	0x00000001
        /*0208*/ 	.word	0x00000001


	//----- nvinfo : EIATTR_CBANK_PARAM_SIZE
	.align		4
.L_75:
        /*020c*/ 	.byte	0x03, 0x19
        /*020e*/ 	.short	0x00ec


	//----- nvinfo : EIATTR_PARAM_CBANK
	.align		4
        /*0210*/ 	.byte	0x04, 0x0a
        /*0212*/ 	.short	(.L_77 - .L_76)
	.align		4
.L_76:
        /*0214*/ 	.word	index@(.nv.constant0.triton_poi_fused__native_batch_norm_legit_no_training__unsafe_index_add_mul_relu_sub_34)
        /*0218*/ 	.short	0x0210
        /*021a*/ 	.short	0x00ec


	//----- nvinfo : EIATTR_SW_WAR
	.align		4
.L_77:
        /*021c*/ 	.byte	0x04, 0x36
        /*021e*/ 	.short	(.L_79 - .L_78)
.L_78:
        /*0220*/ 	.word	0x00000008
.L_79:


//--------------------- .nv.callgraph             --------------------------
	.section	.nv.callgraph,"",@"SHT_CUDA_CALLGRAPH"
	.align	4
	.sectionentsize	8
	.align		4
        /*0000*/ 	.word	0x00000000
	.align		4
        /*0004*/ 	.word	0xffffffff
	.align		4
        /*0008*/ 	.word	0x00000000
	.align		4
        /*000c*/ 	.word	0xfffffffe
	.align		4
        /*0010*/ 	.word	0x00000000
	.align		4
        /*0014*/ 	.word	0xfffffffd
	.align		4
        /*0018*/ 	.word	0x00000000
	.align		4
        /*001c*/ 	.word	0xfffffffc


//--------------------- .nv.constant4             --------------------------
	.section	.nv.constant4,"a",@progbits
	.align	8
	.align		8
.nv.constant4:
        /*0000*/ 	.dword	_$_str
	.align		8
        /*0008*/ 	.dword	_$_str_$_2


//--------------------- .text.triton_poi_fused__native_batch_norm_legit_no_training__unsafe_index_add_mul_relu_sub_34 --------------------------
	.section	.text.triton_poi_fused__native_batch_norm_legit_no_training__unsafe_index_add_mul_relu_sub_34,"ax",@progbits
	.align	128
        .global         triton_poi_fused__native_batch_norm_legit_no_training__unsafe_index_add_mul_relu_sub_34
        .type           triton_poi_fused__native_batch_norm_legit_no_training__unsafe_index_add_mul_relu_sub_34,@function
        .size           triton_poi_fused__native_batch_norm_legit_no_training__unsafe_index_add_mul_relu_sub_34,(.L_x_1 - triton_poi_fused__native_batch_norm_legit_no_training__unsafe_index_add_mul_relu_sub_34)
        .other          triton_poi_fused__native_batch_norm_legit_no_training__unsafe_index_add_mul_relu_sub_34,@"STO_CUDA_ENTRY STV_DEFAULT"
triton_poi_fused__native_batch_norm_legit_no_training__unsafe_index_add_mul_relu_sub_34:
.text.triton_poi_fused__native_batch_norm_legit_no_training__unsafe_index_add_mul_relu_sub_34:
[----:B------:R-:W0:Y:S01]  /*0000*/  LDC R1, c[0x0][0x28] ;  /* 0x00000a00ff017b82 */ /* 0x000e220000000800 */
[----:B------:R-:W1:Y:S07]  /*0010*/  S2R R0, SR_TID.X ;  /* 0x0000000000007919 */ /* 0x000e6e0000002100 */
[----:B------:R-:W2:Y:S01]  /*0020*/  LDC.64 R6, c[0x0][0x228] ;  /* 0x00008a00ff067b82 */ /* 0x000ea20000000a00 */
[----:B------:R-:W-:Y:S01]  /*0030*/  CS2R R28, SRZ ;  /* 0x00000000001c7805 */ /* 0x000fe2000001ff00 */
[----:B------:R-:W-:Y:S01]  /*0040*/  ULDC.64 UR4, c[0x0][0x208] ;  /* 0x0000820000047ab9 */ /* 0x000fe20000000a00 */
[----:B------:R-:W3:Y:S05]  /*0050*/  S2R R5, SR_CTAID.X ;  /* 0x0000000000057919 */ /* 0x000eea0000002500 */
[----:B------:R-:W4:Y:S08]  /*0060*/  LDC.64 R26, c[0x0][0x248] ;  /* 0x00009200ff1a7b82 */ /* 0x000f300000000a00 */
[----:B------:R-:W5:Y:S08]  /*0070*/  LDC.64 R10, c[0x0][0x218] ;  /* 0x00008600ff0a7b82 */ /* 0x000f700000000a00 */
[----:B------:R-:W2:Y:S08]  /*0080*/  LDC.64 R8, c[0x0][0x220] ;  /* 0x00008800ff087b82 */ /* 0x000eb00000000a00 */
[----:B------:R-:W4:Y:S01]  /*0090*/  LDC.64 R20, c[0x0][0x250] ;  /* 0x00009400ff147b82 */ /* 0x000f220000000a00 */
[----:B-1----:R-:W-:Y:S01]  /*00a0*/  IMAD.SHL.U32 R0, R0, 0x2, RZ ;  /* 0x0000000200007824 */ /* 0x002fe200078e00ff */
[----:B------:R-:W-:-:S02]  /*00b0*/  CS2R R22, SRZ ;  /* 0x0000000000167805 */ /* 0x000fc4000001ff00 */
[----:B---3--:R-:W-:Y:S02]  /*00c0*/  SHF.R.S32.HI R3, RZ, 0x17, R5 ;  /* 0x00000017ff037819 */ /* 0x008fe40000011405 */
[----:B------:R-:W-:Y:S01]  /*00d0*/  CS2R R14, SRZ ;  /* 0x00000000000e7805 */ /* 0x000fe2000001ff00 */
[----:B------:R-:W-:Y:S01]  /*00e0*/  HFMA2.MMA R35, -RZ, RZ, 0, 0 ;  /* 0x00000000ff237435 */ /* 0x000fe200000001ff */
[----:B------:R-:W-:Y:S01]  /*00f0*/  LOP3.LUT R0, R0, 0xfe, RZ, 0xc0, !PT ;  /* 0x000000fe00007812 */ /* 0x000fe200078ec0ff */
[----:B------:R-:W-:Y:S01]  /*0100*/  IMAD.MOV.U32 R24, RZ, RZ, RZ ;  /* 0x000000ffff187224 */ /* 0x000fe200078e00ff */
[----:B------:R-:W-:Y:S01]  /*0110*/  SGXT R3, R3, 0x1 ;  /* 0x000000010303781a */ /* 0x000fe20000000200 */
[----:B------:R-:W-:Y:S01]  /*0120*/  IMAD.MOV.U32 R36, RZ, RZ, RZ ;  /* 0x000000ffff247224 */ /* 0x000fe200078e00ff */
[----:B------:R-:W-:Y:S01]  /*0130*/  ULDC.64 UR6, c[0x0][0x258] ;  /* 0x0000960000067ab9 */ /* 0x000fe20000000a00 */
[----:B------:R-:W-:Y:S02]  /*0140*/  IMAD R0, R5, 0x100, R0 ;  /* 0x0000010005007824 */ /* 0x000fe400078e0200 */
[----:B------:R-:W1:Y:S03]  /*0150*/  LDC.64 R4, c[0x0][0x238] ;  /* 0x00008e00ff047b82 */ /* 0x000e660000000a00 */
[----:B------:R-:W-:-:S02]  /*0160*/  LEA.HI R3, R3, R0, RZ, 0x8 ;  /* 0x0000000003037211 */ /* 0x000fc400078f40ff */
[----:B------:R-:W-:Y:S02]  /*0170*/  ISETP.GE.AND P0, PT, R0, 0x4800, PT ;  /* 0x000048000000780c */ /* 0x000fe40003f06270 */
[----:B------:R-:W-:-:S05]  /*0180*/  SHF.R.S32.HI R17, RZ, 0x8, R3 ;  /* 0x00000008ff117819 */ /* 0x000fca0000011403 */
[----:B------:R-:W-:-:S05]  /*0190*/  IMAD.HI R2, R17, 0x38e38e39, RZ ;  /* 0x38e38e3911027827 */ /* 0x000fca00078e02ff */
[----:B------:R-:W-:-:S04]  /*01a0*/  SHF.R.U32.HI R3, RZ, 0x1f, R2 ;  /* 0x0000001fff037819 */ /* 0x000fc80000011602 */
[----:B------:R-:W-:-:S05]  /*01b0*/  LEA.HI.SX32 R2, R2, R3, 0x1e ;  /* 0x0000000302027211 */ /* 0x000fca00078ff2ff */
[----:B------:R-:W-:-:S04]  /*01c0*/  IMAD R13, R2, -0x12, R17 ;  /* 0xffffffee020d7824 */ /* 0x000fc800078e0211 */
[----:B--2---:R-:W-:-:S05]  /*01d0*/  IMAD.WIDE R6, R13, 0x4, R6 ;  /* 0x000000040d067825 */ /* 0x004fca00078e0206 */
[----:B------:R-:W2:Y:S04]  /*01e0*/  @!P0 LDG.E.EL R29, desc[UR4][R6.64] ;  /* 0x00000004061d8981 */ /* 0x000ea8000c2e1900 */
[----:B------:R3:W2:Y:S01]  /*01f0*/  @!P0 LDG.E.EL R28, desc[UR4][R6.64] ;  /* 0x00000004061c8981 */ /* 0x0006a2000c2e1900 */
[----:B------:R-:W-:Y:S01]  /*0200*/  SHF.R.S32.HI R3, RZ, 0x1f, R0 ;  /* 0x0000001fff037819 */ /* 0x000fe20000011400 */
[----:B-----5:R-:W-:-:S03]  /*0210*/  IMAD.WIDE R10, R0, 0x4, R10 ;  /* 0x00000004000a7825 */ /* 0x020fc600078e020a */
[----:B------:R-:W-:Y:S02]  /*0220*/  LEA.HI R12, R3, R0, RZ, 0x4 ;  /* 0x00000000030c7211 */ /* 0x000fe400078f20ff */
[----:B------:R-:W5:Y:S01]  /*0230*/  LDC.64 R2, c[0x0][0x230] ;  /* 0x00008c00ff027b82 */ /* 0x000f620000000a00 */
[----:B------:R1:W2:Y:S01]  /*0240*/  @!P0 LDG.E.64 R14, desc[UR4][R10.64] ;  /* 0x000000040a0e8981 */ /* 0x0002a2000c1e1b00 */
[----:B------:R-:W-:-:S04]  /*0250*/  SHF.R.S32.HI R16, RZ, 0x4, R12 ;  /* 0x00000004ff107819 */ /* 0x000fc8000001140c */
[----:B------:R-:W-:-:S04]  /*0260*/  LEA.HI R18, R16, R16, RZ, 0x4 ;  /* 0x0000001010127211 */ /* 0x000fc800078f20ff */
[----:B---3--:R-:W-:Y:S02]  /*0270*/  LOP3.LUT R7, R18, 0xfffffff0, RZ, 0xc0, !PT ;  /* 0xfffffff012077812 */ /* 0x008fe400078ec0ff */
[----:B------:R-:W3:Y:S03]  /*0280*/  LDC.64 R18, c[0x0][0x270] ;  /* 0x00009c00ff127b82 */ /* 0x000ee60000000a00 */
[----:B------:R-:W-:Y:S01]  /*0290*/  IMAD.IADD R7, R16, 0x1, -R7 ;  /* 0x0000000110077824 */ /* 0x000fe200078e0a07 */
[----:B------:R-:W-:-:S03]  /*02a0*/  LOP3.LUT R25, R12, 0xfffffff0, RZ, 0xc0, !PT ;  /* 0xfffffff00c197812 */ /* 0x000fc600078ec0ff */
[----:B----4-:R-:W-:Y:S01]  /*02b0*/  IMAD.WIDE R26, R7, 0x8, R26 ;  /* 0x00000008071a7825 */ /* 0x010fe200078e021a */
[----:B01----:R-:W-:-:S03]  /*02c0*/  CS2R R10, SRZ ;  /* 0x00000000000a7805 */ /* 0x003fc6000001ff00 */
[----:B------:R-:W-:Y:S01]  /*02d0*/  IMAD.IADD R16, R0, 0x1, -R25 ;  /* 0x0000000100107824 */ /* 0x000fe200078e0a19 */
[----:B------:R-:W4:Y:S01]  /*02e0*/  @!P0 LDG.E.EL.64 R22, desc[UR4][R26.64] ;  /* 0x000000041a168981 */ /* 0x000f22000c2e1b00 */
[----:B------:R-:W-:Y:S01]  /*02f0*/  IMAD.WIDE R30, R13, 0x4, R8 ;  /* 0x000000040d1e7825 */ /* 0x000fe200078e0208 */
[----:B------:R-:W-:-:S03]  /*0300*/  CS2R R8, SRZ ;  /* 0x0000000000087805 */ /* 0x000fc6000001ff00 */
[----:B------:R-:W-:Y:S01]  /*0310*/  IMAD.WIDE R20, R16, 0x8, R20 ;  /* 0x0000000810147825 */ /* 0x000fe200078e0214 */
[----:B------:R-:W4:Y:S03]  /*0320*/  @!P0 LDG.E.EL R35, desc[UR4][R30.64] ;  /* 0x000000041e238981 */ /* 0x000f26000c2e1900 */
[C---:B-----5:R-:W-:Y:S01]  /*0330*/  IMAD.WIDE R2, R13.reuse, 0x4, R2 ;  /* 0x000000040d027825 */ /* 0x060fe200078e0202 */
[----:B------:R3:W5:Y:S03]  /*0340*/  @!P0 LDG.E.EL R24, desc[UR4][R30.64] ;  /* 0x000000041e188981 */ /* 0x000766000c2e1900 */
[----:B------:R-:W-:Y:S01]  /*0350*/  IMAD.WIDE R4, R13, 0x4, R4 ;  /* 0x000000040d047825 */ /* 0x000fe200078e0204 */
[----:B------:R0:W5:Y:S01]  /*0360*/  @!P0 LDG.E.EL.128 R8, desc[UR4][R20.64] ;  /* 0x0000000414088981 */ /* 0x000162000c2e1d00 */
[----:B------:R-:W-:-:S02]  /*0370*/  CS2R R12, SRZ ;  /* 0x00000000000c7805 */ /* 0x000fc4000001ff00 */
[----:B------:R-:W-:Y:S01]  /*0380*/  MOV R25, RZ ;  /* 0x000000ff00197202 */ /* 0x000fe20000000f00 */
[----:B------:R-:W5:Y:S01]  /*0390*/  @!P0 LDG.E.EL R36, desc[UR4][R2.64] ;  /* 0x0000000402248981 */ /* 0x000f62000c2e1900 */
[----:B---3--:R-:W-:-:S04]  /*03a0*/  IMAD.WIDE R30, R7, 0x8, R18 ;  /* 0x00000008071e7825 */ /* 0x008fc800078e0212 */
[----:B------:R-:W3:Y:S01]  /*03b0*/  @!P0 LDG.E.EL R25, desc[UR4][R4.64] ;  /* 0x0000000404198981 */ /* 0x000ee2000c2e1900 */
[----:B------:R-:W-:Y:S01]  /*03c0*/  IMAD.MOV.U32 R33, RZ, RZ, RZ ;  /* 0x000000ffff217224 */ /* 0x000fe200078e00ff */
[----:B0-----:R-:W0:Y:S02]  /*03d0*/  LDC.64 R20, c[0x0][0x240] ;  /* 0x00009000ff147b82 */ /* 0x001e240000000a00 */
[----:B------:R1:W3:Y:S01]  /*03e0*/  @!P0 LDG.E.EL.64 R12, desc[UR4][R30.64] ;  /* 0x000000041e0c8981 */ /* 0x0002e2000c2e1b00 */
[----:B------:R-:W-:-:S03]  /*03f0*/  IMAD.MOV.U32 R6, RZ, RZ, RZ ;  /* 0x000000ffff067224 */ /* 0x000fc600078e00ff */
[----:B------:R1:W3:Y:S04]  /*0400*/  @!P0 LDG.E.EL R33, desc[UR4][R2.64] ;  /* 0x0000000402218981 */ /* 0x0002e8000c2e1900 */
[----:B------:R0:W3:Y:S01]  /*0410*/  @!P0 LDG.E.EL R6, desc[UR4][R4.64] ;  /* 0x0000000404068981 */ /* 0x0000e2000c2e1900 */
[----:B-1----:R-:W1:Y:S08]  /*0420*/  LDC.64 R30, c[0x0][0x278] ;  /* 0x00009e00ff1e7b82 */ /* 0x002e700000000a00 */
[----:B------:R-:W2:Y:S01]  /*0430*/  LDC.64 R2, c[0x0][0x2b0] ;  /* 0x0000ac00ff027b82 */ /* 0x000ea20000000a00 */
[----:B------:R-:W-:Y:S01]  /*0440*/  CS2R R18, SRZ ;  /* 0x0000000000127805 */ /* 0x000fe2000001ff00 */
[----:B0-----:R-:W-:Y:S01]  /*0450*/  IMAD.WIDE R26, R0, 0x4, R20 ;  /* 0x00000004001a7825 */ /* 0x001fe200078e0214 */
[----:B------:R-:W-:-:S04]  /*0460*/  CS2R R20, SRZ ;  /* 0x0000000000147805 */ /* 0x000fc8000001ff00 */
[----:B------:R0:W3:Y:S01]  /*0470*/  @!P0 LDG.E.64 R18, desc[UR4][R26.64] ;  /* 0x000000041a128981 */ /* 0x0000e2000c1e1b00 */
[----:B------:R-:W-:Y:S01]  /*0480*/  CS2R R4, SRZ ;  /* 0x0000000000047805 */ /* 0x000fe2000001ff00 */
[C---:B-1----:R-:W-:Y:S01]  /*0490*/  IMAD.WIDE R30, R7.reuse, 0x4, R30 ;  /* 0x00000004071e7825 */ /* 0x042fe200078e021e */
[----:B0-----:R-:W0:Y:S04]  /*04a0*/  LDC.64 R26, c[0x0][0x2e8] ;  /* 0x0000ba00ff1a7b82 */ /* 0x001e280000000a00 */
[----:B------:R-:W3:Y:S04]  /*04b0*/  @!P0 LDG.E.EL R21, desc[UR4][R30.64] ;  /* 0x000000041e158981 */ /* 0x000ee8000c2e1900 */
[----:B------:R1:W3:Y:S01]  /*04c0*/  @!P0 LDG.E.EL R20, desc[UR4][R30.64] ;  /* 0x000000041e148981 */ /* 0x0002e2000c2e1900 */
[----:B0-----:R-:W-:-:S04]  /*04d0*/  IMAD.WIDE R26, R7, 0x4, R26 ;  /* 0x00000004071a7825 */ /* 0x001fc800078e021a */
[----:B--2---:R-:W-:Y:S01]  /*04e0*/  FADD R29, R29, 9.9999997473787516356e-06 ;  /* 0x3727c5ac1d1d7421 */ /* 0x004fe20000000000 */
[----:B------:R-:W-:-:S03]  /*04f0*/  FADD R28, R28, 9.9999997473787516356e-06 ;  /* 0x3727c5ac1c1c7421 */ /* 0x000fc60000000000 */
[----:B------:R-:W0:Y:S08]  /*0500*/  MUFU.SQRT R34, R29 ;  /* 0x0000001d00227308 */ /* 0x000e300000002000 */
[----:B------:R-:W2:Y:S01]  /*0510*/  MUFU.SQRT R32, R28 ;  /* 0x0000001c00207308 */ /* 0x000ea20000002000 */
[C---:B0-----:R-:W-:Y:S02]  /*0520*/  FSETP.GT.AND P1, PT, R34.reuse, 8.50705917302346158658e+37, PT ;  /* 0x7e8000002200780b */ /* 0x041fe40003f24000 */
[----:B------:R-:W-:-:S02]  /*0530*/  FSETP.GEU.AND P3, PT, R34, 1.175494350822287508e-38, PT ;  /* 0x008000002200780b */ /* 0x000fc40003f6e000 */
[C---:B--2---:R-:W-:Y:S02]  /*0540*/  FSETP.GT.AND P2, PT, R32.reuse, 8.50705917302346158658e+37, PT ;  /* 0x7e8000002000780b */ /* 0x044fe40003f44000 */
[----:B------:R-:W-:-:S07]  /*0550*/  FSETP.GEU.AND P4, PT, R32, 1.175494350822287508e-38, PT ;  /* 0x008000002000780b */ /* 0x000fce0003f8e000 */
[----:B------:R-:W-:Y:S01]  /*0560*/  @P1 FMUL R34, R34, 0.25 ;  /* 0x3e80000022221820 */ /* 0x000fe20000400000 */
[----:B------:R-:W-:-:S04]  /*0570*/  IMAD.WIDE R28, R7, 0x4, R2 ;  /* 0x00000004071c7825 */ /* 0x000fc800078e0202 */
[----:B------:R-:W-:Y:S01]  /*0580*/  @!P3 FMUL R34, R34, 16777216 ;  /* 0x4b8000002222b820 */ /* 0x000fe20000400000 */
[----:B------:R-:W-:Y:S01]  /*0590*/  @P2 FMUL R32, R32, 0.25 ;  /* 0x3e80000020202820 */ /* 0x000fe20000400000 */
[----:B------:R-:W-:Y:S01]  /*05a0*/  IMAD.MOV.U32 R2, RZ, RZ, 0x3e800000 ;  /* 0x3e800000ff027424 */ /* 0x000fe200078e00ff */
[----:B------:R-:W2:Y:S02]  /*05b0*/  @!P0 LDG.E.EL R5, desc[UR4][R28.64] ;  /* 0x000000041c058981 */ /* 0x000ea4000c2e1900 */
[----:B------:R-:W-:Y:S01]  /*05c0*/  @!P4 FMUL R32, R32, 16777216 ;  /* 0x4b8000002020c820 */ /* 0x000fe20000400000 */
[----:B------:R-:W0:Y:S01]  /*05d0*/  MUFU.RCP R34, R34 ;  /* 0x0000002200227308 */ /* 0x000e220000001000 */
[----:B------:R4:W2:Y:S01]  /*05e0*/  @!P0 LDG.E.EL R4, desc[UR4][R28.64] ;  /* 0x000000041c048981 */ /* 0x0008a2000c2e1900 */
[----:B------:R-:W-:-:S06]  /*05f0*/  FSEL R3, R2, 1, P1 ;  /* 0x3f80000002037808 */ /* 0x000fcc0000800000 */
[----:B-1----:R-:W1:Y:S01]  /*0600*/  MUFU.RCP R31, R32 ;  /* 0x00000020001f7308 */ /* 0x002e620000001000 */
[----:B----4-:R-:W-:Y:S02]  /*0610*/  SHF.R.U32.HI R29, RZ, 0x1c, R23 ;  /* 0x0000001cff1d7819 */ /* 0x010fe40000011617 */
[----:B------:R-:W-:Y:S02]  /*0620*/  FSEL R2, R2, 1, P2 ;  /* 0x3f80000002027808 */ /* 0x000fe40001000000 */
[----:B------:R-:W-:Y:S01]  /*0630*/  LOP3.LUT R29, R29, 0x8, RZ, 0xc0, !PT ;  /* 0x000000081d1d7812 */ /* 0x000fe200078ec0ff */
[----:B------:R-:W-:Y:S01]  /*0640*/  @!P3 FMUL R3, R3, 16777216 ;  /* 0x4b8000000303b820 */ /* 0x000fe20000400000 */
[----:B------:R-:W-:Y:S01]  /*0650*/  FADD R35, -R35, R14 ;  /* 0x0000000e23237221 */ /* 0x000fe20000000100 */
[----:B------:R-:W-:Y:S01]  /*0660*/  @!P4 FMUL R2, R2, 16777216 ;  /* 0x4b8000000202c820 */ /* 0x000fe20000400000 */
[----:B------:R-:W-:Y:S01]  /*0670*/  IADD3 R29, P1, R22, R29, RZ ;  /* 0x0000001d161d7210 */ /* 0x000fe20007f3e0ff */
[----:B-----5:R-:W-:Y:S01]  /*0680*/  FADD R24, -R24, R15 ;  /* 0x0000000f18187221 */ /* 0x020fe20000000100 */
[----:B------:R-:W-:Y:S01]  /*0690*/  SHF.R.U32.HI R14, RZ, 0x1a, R9 ;  /* 0x0000001aff0e7819 */ /* 0x000fe20000011609 */
[----:B0-----:R-:W-:Y:S01]  /*06a0*/  FMUL R30, R34, R3 ;  /* 0x00000003221e7220 */ /* 0x001fe20000400000 */
[----:B------:R-:W-:Y:S01]  /*06b0*/  LEA R15, P2, R8, UR6, 0x2 ;  /* 0x00000006080f7c11 */ /* 0x000fe2000f8410ff */
[----:B-1----:R-:W-:Y:S01]  /*06c0*/  FMUL R31, R31, R2 ;  /* 0x000000021f1f7220 */ /* 0x002fe20000400000 */
[----:B------:R-:W-:Y:S01]  /*06d0*/  CS2R R2, SRZ ;  /* 0x0000000000027805 */ /* 0x000fe2000001ff00 */
[----:B------:R-:W-:Y:S01]  /*06e0*/  IMAD.X R28, RZ, RZ, R23, P1 ;  /* 0x000000ffff1c7224 */ /* 0x000fe200008e0617 */
[----:B------:R-:W-:-:S02]  /*06f0*/  LOP3.LUT R22, R14, 0x20, RZ, 0xc0, !PT ;  /* 0x000000200e167812 */ /* 0x000fc400078ec0ff */
[----:B------:R-:W-:Y:S02]  /*0700*/  LEA.HI.X R8, R8, UR7, R9, 0x2, P2 ;  /* 0x0000000708087c11 */ /* 0x000fe400090f1409 */
[C---:B------:R-:W-:Y:S01]  /*0710*/  LEA R23, P2, R10.reuse, UR6, 0x2 ;  /* 0x000000060a177c11 */ /* 0x040fe2000f8410ff */
[----:B------:R-:W4:Y:S01]  /*0720*/  @!P0 LDG.E.EL R3, desc[UR4][R26.64] ;  /* 0x000000041a038981 */ /* 0x000f22000c2e1900 */
[----:B---3--:R-:W-:Y:S02]  /*0730*/  SHF.R.U32.HI R9, RZ, 0x1c, R13 ;  /* 0x0000001cff097819 */ /* 0x008fe4000001160d */
[----:B------:R-:W-:Y:S01]  /*0740*/  IADD3 R22, P1, R22, R15, RZ ;  /* 0x0000000f16167210 */ /* 0x000fe20007f3e0ff */
[----:B------:R0:W3:Y:S01]  /*0750*/  @!P0 LDG.E.EL R2, desc[UR4][R26.64] ;  /* 0x000000041a028981 */ /* 0x0000e2000c2e1900 */
[C---:B------:R-:W-:Y:S01]  /*0760*/  SHF.L.U64.HI R28, R29.reuse, 0x5, R28 ;  /* 0x000000051d1c7819 */ /* 0x040fe2000001021c */
[----:B------:R-:W-:Y:S01]  /*0770*/  IMAD.SHL.U32 R29, R29, 0x20, RZ ;  /* 0x000000201d1d7824 */ /* 0x000fe200078e00ff */
[--C-:B------:R-:W-:Y:S01]  /*0780*/  SHF.R.U32.HI R14, RZ, 0x1a, R11.reuse ;  /* 0x0000001aff0e7819 */ /* 0x100fe2000001160b */
[----:B------:R-:W-:Y:S01]  /*0790*/  IMAD.X R15, RZ, RZ, R8, P1 ;  /* 0x000000ffff0f7224 */ /* 0x000fe200008e0608 */
[----:B0-----:R-:W-:-:S02]  /*07a0*/  LEA.HI.X R26, R10, UR7, R11, 0x2, P2 ;  /* 0x000000070a1a7c11 */ /* 0x001fc400090f140b */
[----:B------:R-:W-:Y:S02]  /*07b0*/  LOP3.LUT R11, R9, 0x8, RZ, 0xc0, !PT ;  /* 0x00000008090b7812 */ /* 0x000fe400078ec0ff */
[----:B------:R-:W-:Y:S02]  /*07c0*/  IADD3 R8, P1, R29, R22, RZ ;  /* 0x000000161d087210 */ /* 0x000fe40007f3e0ff */
[----:B------:R-:W-:Y:S02]  /*07d0*/  LOP3.LUT R14, R14, 0x20, RZ, 0xc0, !PT ;  /* 0x000000200e0e7812 */ /* 0x000fe400078ec0ff */
[----:B------:R-:W-:Y:S01]  /*07e0*/  IADD3 R32, P2, R12, R11, RZ ;  /* 0x0000000b0c207210 */ /* 0x000fe20007f5e0ff */
[----:B------:R-:W-:Y:S01]  /*07f0*/  FMUL R35, R35, R30 ;  /* 0x0000001e23237220 */ /* 0x000fe20000400000 */
[----:B------:R-:W-:Y:S01]  /*0800*/  IADD3.X R9, R28, R15, RZ, P1, !PT ;  /* 0x0000000f1c097210 */ /* 0x000fe20000ffe4ff */
[----:B------:R-:W-:Y:S01]  /*0810*/  FMUL R30, R24, R31 ;  /* 0x0000001f181e7220 */ /* 0x000fe20000400000 */
[----:B------:R-:W-:Y:S01]  /*0820*/  IADD3 R14, P1, R14, R23, RZ ;  /* 0x000000170e0e7210 */ /* 0x000fe20007f3e0ff */
[----:B------:R-:W-:-:S02]  /*0830*/  IMAD.X R13, RZ, RZ, R13, P2 ;  /* 0x000000ffff0d7224 */ /* 0x000fc400010e060d */
[----:B------:R-:W-:Y:S02]  /*0840*/  IMAD.SHL.U32 R31, R17, 0x40, RZ ;  /* 0x00000040111f7824 */ /* 0x000fe400078e00ff */
[----:B------:R-:W-:Y:S01]  /*0850*/  FFMA R36, R30, R36, R25 ;  /* 0x000000241e247223 */ /* 0x000fe20000000019 */
[----:B------:R-:W-:Y:S01]  /*0860*/  IMAD.X R26, RZ, RZ, R26, P1 ;  /* 0x000000ffff1a7224 */ /* 0x000fe200008e061a */
[----:B------:R-:W-:Y:S01]  /*0870*/  IADD3 R10, P1, R14, R29, RZ ;  /* 0x0000001d0e0a7210 */ /* 0x000fe20007f3e0ff */
[----:B------:R-:W-:Y:S01]  /*0880*/  IMAD.MOV.U32 R24, RZ, RZ, RZ ;  /* 0x000000ffff187224 */ /* 0x000fe200078e00ff */
[C---:B------:R-:W-:Y:S01]  /*0890*/  SHF.L.U64.HI R30, R32.reuse, 0x5, R13 ;  /* 0x00000005201e7819 */ /* 0x040fe2000001020d */
[C---:B------:R-:W-:Y:S01]  /*08a0*/  IMAD.WIDE R8, R31.reuse, 0x4, R8 ;  /* 0x000000041f087825 */ /* 0x040fe200078e0208 */
[----:B------:R-:W0:Y:S01]  /*08b0*/  LDC.64 R12, c[0x0][0x268] ;  /* 0x00009a00ff0c7b82 */ /* 0x000e220000000a00 */
[----:B------:R-:W-:Y:S02]  /*08c0*/  SHF.L.U32 R32, R32, 0x5, RZ ;  /* 0x0000000520207819 */ /* 0x000fe400000006ff */
[----:B------:R-:W-:Y:S01]  /*08d0*/  IMAD.X R11, R26, 0x1, R28, P1 ;  /* 0x000000011a0b7824 */ /* 0x000fe200008e061c */
[----:B------:R1:W5:Y:S01]  /*08e0*/  @!P0 LDG.E.EL R24, desc[UR4][R8.64] ;  /* 0x0000000408188981 */ /* 0x000362000c2e1900 */
[----:B------:R-:W-:Y:S01]  /*08f0*/  IMAD.MOV.U32 R25, RZ, RZ, RZ ;  /* 0x000000ffff197224 */ /* 0x000fe200078e00ff */
[----:B------:R-:W-:Y:S01]  /*0900*/  IADD3 R22, P1, R32, R22, RZ ;  /* 0x0000001620167210 */ /* 0x000fe20007f3e0ff */
[C---:B------:R-:W-:Y:S01]  /*0910*/  IMAD.WIDE R10, R31.reuse, 0x4, R10 ;  /* 0x000000041f0a7825 */ /* 0x040fe200078e020a */
[----:B------:R-:W-:Y:S01]  /*0920*/  IADD3 R14, P2, R32, R14, RZ ;  /* 0x0000000e200e7210 */ /* 0x000fe20007f5e0ff */
[----:B-1----:R-:W1:Y:S02]  /*0930*/  LDC.64 R8, c[0x0][0x2a0] ;  /* 0x0000a800ff087b82 */ /* 0x002e640000000a00 */
[C---:B------:R-:W-:Y:S01]  /*0940*/  IMAD.X R23, R30.reuse, 0x1, R15, P1 ;  /* 0x000000011e177824 */ /* 0x040fe200008e060f */
[----:B------:R0:W2:Y:S01]  /*0950*/  @!P0 LDG.E.EL R25, desc[UR4][R10.64] ;  /* 0x000000040a198981 */ /* 0x0000a2000c2e1900 */
[----:B------:R-:W-:Y:S01]  /*0960*/  IMAD.X R15, R30, 0x1, R26, P2 ;  /* 0x000000011e0f7824 */ /* 0x000fe200010e061a */
[----:B------:R-:W-:Y:S01]  /*0970*/  CS2R R26, SRZ ;  /* 0x00000000001a7805 */ /* 0x000fe2000001ff00 */
[----:B------:R-:W-:-:S04]  /*0980*/  IMAD.WIDE R22, R31, 0x4, R22 ;  /* 0x000000041f167825 */ /* 0x000fc800078e0216 */
[----:B------:R-:W-:Y:S02]  /*0990*/  FFMA R6, R35, R33, R6 ;  /* 0x0000002123067223 */ /* 0x000fe40000000006 */
[----:B------:R-:W1:Y:S01]  /*09a0*/  LDC.64 R34, c[0x0][0x260] ;  /* 0x00009800ff227b82 */ /* 0x000e620000000a00 */
[----:B------:R0:W2:Y:S07]  /*09b0*/  @!P0 LDG.E.EL R26, desc[UR4][R22.64] ;  /* 0x00000004161a8981 */ /* 0x0000ae000c2e1900 */
[----:B0-----:R-:W0:Y:S01]  /*09c0*/  LDC.64 R10, c[0x0][0x2d8] ;  /* 0x0000b600ff0a7b82 */ /* 0x001e220000000a00 */
[----:B------:R-:W-:Y:S01]  /*09d0*/  IMAD.WIDE R12, R16, 0x4, R12 ;  /* 0x00000004100c7825 */ /* 0x000fe200078e020c */
[----:B------:R-:W-:-:S06]  /*09e0*/  CS2R R22, SRZ ;  /* 0x0000000000167805 */ /* 0x000fcc000001ff00 */
[----:B------:R1:W2:Y:S02]  /*09f0*/  @!P0 LDG.E.EL.64 R22, desc[UR4][R12.64] ;  /* 0x000000040c168981 */ /* 0x0002a4000c2e1b00 */
[----:B-1----:R-:W-:Y:S01]  /*0a00*/  IMAD.WIDE R12, R16, 0x4, R8 ;  /* 0x00000004100c7825 */ /* 0x002fe200078e0208 */
[----:B------:R-:W-:-:S03]  /*0a10*/  CS2R R8, SRZ ;  /* 0x0000000000087805 */ /* 0x000fc6000001ff00 */
[----:B------:R-:W-:-:S03]  /*0a20*/  IMAD.WIDE R14, R31, 0x4, R14 ;  /* 0x000000041f0e7825 */ /* 0x000fc600078e020e */
[----:B------:R0:W2:Y:S01]  /*0a30*/  @!P0 LDG.E.EL.64 R8, desc[UR4][R12.64] ;  /* 0x000000040c088981 */ /* 0x0000a2000c2e1b00 */
[----:B------:R-:W-:-:S03]  /*0a40*/  IMAD.WIDE R34, R16, 0x8, R34 ;  /* 0x0000000810227825 */ /* 0x000fc600078e0222 */
[----:B------:R1:W2:Y:S01]  /*0a50*/  @!P0 LDG.E.EL R27, desc[UR4][R14.64] ;  /* 0x000000040e1b8981 */ /* 0x0002a2000c2e1900 */
[----:B0-----:R-:W-:Y:S01]  /*0a60*/  IMAD.WIDE R12, R16, 0x4, R10 ;  /* 0x00000004100c7825 */ /* 0x001fe200078e020a */
[----:B------:R-:W-:Y:S02]  /*0a70*/  CS2R R10, SRZ ;  /* 0x00000000000a7805 */ /* 0x000fe4000001ff00 */
[----:B-1----:R-:W-:-:S04]  /*0a80*/  CS2R R14, SRZ ;  /* 0x00000000000e7805 */ /* 0x002fc8000001ff00 */
[----:B------:R0:W2:Y:S02]  /*0a90*/  @!P0 LDG.E.EL.64 R10, desc[UR4][R12.64] ;  /* 0x000000040c0a8981 */ /* 0x0000a4000c2e1b00 */
[----:B0-----:R-:W-:-:S06]  /*0aa0*/  CS2R R12, SRZ ;  /* 0x00000000000c7805 */ /* 0x001fcc000001ff00 */
[----:B------:R-:W2:Y:S01]  /*0ab0*/  @!P0 LDG.E.EL.128 R12, desc[UR4][R34.64] ;  /* 0x00000004220c8981 */ /* 0x000ea2000c2e1d00 */
[C---:B------:R-:W-:Y:S01]  /*0ac0*/  FSETP.GEU.AND P1, PT, R6.reuse, -R18, PT ;  /* 0x800000120600720b */ /* 0x040fe20003f2e000 */
[----:B------:R-:W-:Y:S01]  /*0ad0*/  FADD R6, R6, R18 ;  /* 0x0000001206067221 */ /* 0x000fe20000000000 */
[--C-:B--2---:R-:W-:Y:S02]  /*0ae0*/  SHF.R.U32.HI R33, RZ, 0x1a, R13.reuse ;  /* 0x0000001aff217819 */ /* 0x104fe4000001160d */
[C---:B------:R-:W-:Y:S02]  /*0af0*/  LEA R18, P2, R12.reuse, UR6, 0x2 ;  /* 0x000000060c127c11 */ /* 0x040fe4000f8410ff */
[----:B------:R-:W-:Y:S02]  /*0b00*/  LOP3.LUT R33, R33, 0x20, RZ, 0xc0, !PT ;  /* 0x0000002021217812 */ /* 0x000fe400078ec0ff */
[----:B------:R-:W-:Y:S02]  /*0b10*/  LEA.HI.X R37, R12, UR7, R13, 0x2, P2 ;  /* 0x000000070c257c11 */ /* 0x000fe400090f140d */
[----:B------:R-:W-:-:S04]  /*0b20*/  IADD3 R33, P3, R33, R18, RZ ;  /* 0x0000001221217210 */ /* 0x000fc80007f7e0ff */
[----:B------:R-:W-:Y:S02]  /*0b30*/  IADD3.X R34, RZ, R37, RZ, P3, !PT ;  /* 0x00000025ff227210 */ /* 0x000fe40001ffe4ff */
[----:B------:R-:W-:Y:S02]  /*0b40*/  IADD3 R12, P3, R33, R29, RZ ;  /* 0x0000001d210c7210 */ /* 0x000fe40007f7e0ff */
[----:B------:R-:W-:Y:S01]  /*0b50*/  SHF.R.U32.HI R35, RZ, 0x1a, R15 ;  /* 0x0000001aff237819 */ /* 0x000fe2000001160f */
[C---:B------:R-:W-:Y:S01]  /*0b60*/  FADD R18, R36.reuse, R19 ;  /* 0x0000001324127221 */ /* 0x040fe20000000000 */
[----:B------:R-:W-:Y:S01]  /*0b70*/  FSETP.GEU.AND P2, PT, R36, -R19, PT ;  /* 0x800000132400720b */ /* 0x000fe20003f4e000 */
[----:B------:R-:W-:Y:S01]  /*0b80*/  IMAD.X R13, R34, 0x1, R28, P3 ;  /* 0x00000001220d7824 */ /* 0x000fe200018e061c */
[C---:B------:R-:W-:Y:S02]  /*0b90*/  LEA R36, P3, R14.reuse, UR6, 0x2 ;  /* 0x000000060e247c11 */ /* 0x040fe4000f8610ff */
[----:B------:R-:W-:Y:S01]  /*0ba0*/  LOP3.LUT R35, R35, 0x20, RZ, 0xc0, !PT ;  /* 0x0000002023237812 */ /* 0x000fe200078ec0ff */
[----:B------:R-:W-:Y:S01]  /*0bb0*/  IMAD.MOV.U32 R19, RZ, RZ, RZ ;  /* 0x000000ffff137224 */ /* 0x000fe200078e00ff */
[----:B------:R-:W-:Y:S01]  /*0bc0*/  LEA.HI.X R14, R14, UR7, R15, 0x2, P3 ;  /* 0x000000070e0e7c11 */ /* 0x000fe200098f140f */
[----:B------:R-:W-:Y:S01]  /*0bd0*/  IMAD.WIDE R12, R31, 0x4, R12 ;  /* 0x000000041f0c7825 */ /* 0x000fe200078e020c */
[----:B------:R-:W-:Y:S01]  /*0be0*/  IADD3 R15, P3, R35, R36, RZ ;  /* 0x00000024230f7210 */ /* 0x000fe20007f7e0ff */
[----:B------:R-:W-:-:S03]  /*0bf0*/  ULDC.64 UR6, c[0x0][0x290] ;  /* 0x0000a40000067ab9 */ /* 0x000fc60000000a00 */
[----:B------:R0:W5:Y:S01]  /*0c00*/  @!P0 LDG.E.EL R19, desc[UR4][R12.64] ;  /* 0x000000040c138981 */ /* 0x000162000c2e1900 */
[----:B------:R-:W-:Y:S01]  /*0c10*/  IMAD.X R14, RZ, RZ, R14, P3 ;  /* 0x000000ffff0e7224 */ /* 0x000fe200018e060e */
[----:B0-----:R-:W-:-:S05]  /*0c20*/  IADD3 R12, P3, R15, R29, RZ ;  /* 0x0000001d0f0c7210 */ /* 0x001fca0007f7e0ff */
[----:B------:R-:W-:Y:S01]  /*0c30*/  IMAD.X R13, R14, 0x1, R28, P3 ;  /* 0x000000010e0d7824 */ /* 0x000fe200018e061c */
[----:B------:R-:W-:Y:S01]  /*0c40*/  CS2R R28, SRZ ;  /* 0x00000000001c7805 */ /* 0x000fe2000001ff00 */
[----:B------:R-:W-:-:S05]  /*0c50*/  IMAD.WIDE R12, R31, 0x4, R12 ;  /* 0x000000041f0c7825 */ /* 0x000fca00078e020c */
[----:B------:R0:W2:Y:S02]  /*0c60*/  @!P0 LDG.E.EL R28, desc[UR4][R12.64] ;  /* 0x000000040c1c8981 */ /* 0x0000a4000c2e1900 */
[----:B0-----:R-:W-:-:S04]  /*0c70*/  IADD3 R12, P3, R32, R33, RZ ;  /* 0x00000021200c7210 */ /* 0x001fc80007f7e0ff */
[----:B------:R-:W-:Y:S02]  /*0c80*/  IADD3.X R13, R30, R34, RZ, P3, !PT ;  /* 0x000000221e0d7210 */ /* 0x000fe40001ffe4ff */
[----:B------:R-:W-:Y:S02]  /*0c90*/  IADD3 R34, P3, R32, R15, RZ ;  /* 0x0000000f20227210 */ /* 0x000fe40007f7e0ff */
[----:B------:R-:W0:Y:S01]  /*0ca0*/  LDC.64 R32, c[0x0][0x280] ;  /* 0x0000a000ff207b82 */ /* 0x000e220000000a00 */
[----:B------:R-:W-:-:S05]  /*0cb0*/  IMAD.WIDE R12, R31, 0x4, R12 ;  /* 0x000000041f0c7825 */ /* 0x000fca00078e020c */
[----:B------:R1:W3:Y:S01]  /*0cc0*/  @!P0 LDG.E.EL R29, desc[UR4][R12.64] ;  /* 0x000000040c1d8981 */ /* 0x0002e2000c2e1900 */
[----:B------:R-:W-:Y:S01]  /*0cd0*/  IMAD.X R35, R30, 0x1, R14, P3 ;  /* 0x000000011e237824 */ /* 0x000fe200018e060e */
[----:B-1----:R-:W1:Y:S01]  /*0ce0*/  LDC.64 R12, c[0x0][0x288] ;  /* 0x0000a200ff0c7b82 */ /* 0x002e620000000a00 */
[----:B------:R-:W-:Y:S01]  /*0cf0*/  IMAD.WIDE R14, R31, 0x4, R34 ;  /* 0x000000041f0e7825 */ /* 0x000fe200078e0222 */
[----:B------:R-:W-:-:S03]  /*0d00*/  CS2R R30, SRZ ;  /* 0x00000000001e7805 */ /* 0x000fc6000001ff00 */
[----:B------:R-:W-:Y:S02]  /*0d10*/  IMAD.MOV.U32 R34, RZ, RZ, RZ ;  /* 0x000000ffff227224 */ /* 0x000fe400078e00ff */
[----:B0-----:R-:W-:-:S04]  /*0d20*/  IMAD.WIDE R32, R7, 0x8, R32 ;  /* 0x0000000807207825 */ /* 0x001fc800078e0220 */
[----:B------:R0:W4:Y:S04]  /*0d30*/  @!P0 LDG.E.EL R34, desc[UR4][R14.64] ;  /* 0x000000040e228981 */ /* 0x000128000c2e1900 */
[----:B------:R1:W4:Y:S01]  /*0d40*/  @!P0 LDG.E.EL.64 R30, desc[UR4][R32.64] ;  /* 0x00000004201e8981 */ /* 0x000322000c2e1b00 */
[----:B0-----:R-:W-:Y:S01]  /*0d50*/  CS2R R14, SRZ ;  /* 0x00000000000e7805 */ /* 0x001fe2000001ff00 */
[----:B-1----:R-:W-:Y:S01]  /*0d60*/  IMAD.WIDE R32, R16, 0x8, R12 ;  /* 0x0000000810207825 */ /* 0x002fe200078e020c */
[----:B------:R-:W-:-:S06]  /*0d70*/  CS2R R12, SRZ ;  /* 0x00000000000c7805 */ /* 0x000fcc000001ff00 */
[----:B------:R-:W4:Y:S01]  /*0d80*/  @!P0 LDG.E.EL.128 R12, desc[UR4][R32.64] ;  /* 0x00000004200c8981 */ /* 0x000f22000c2e1d00 */
[----:B-----5:R-:W-:-:S04]  /*0d90*/  FADD R19, R19, -R24 ;  /* 0x8000001813137221 */ /* 0x020fc80000000000 */
[----:B------:R-:W-:Y:S01]  /*0da0*/  FFMA R24, R19, R22, R24 ;  /* 0x0000001613187223 */ /* 0x000fe20000000018 */
[----:B--2---:R-:W-:-:S04]  /*0db0*/  FADD R28, R28, -R25 ;  /* 0x800000191c1c7221 */ /* 0x004fc80000000000 */
[----:B------:R-:W-:Y:S01]  /*0dc0*/  FFMA R25, R28, R23, R25 ;  /* 0x000000171c197223 */ /* 0x000fe20000000019 */
[----:B---3--:R-:W-:-:S04]  /*0dd0*/  FADD R29, R29, -R26 ;  /* 0x8000001a1d1d7221 */ /* 0x008fc80000000000 */
[----:B------:R-:W-:Y:S01]  /*0de0*/  FFMA R29, R29, R22, R26 ;  /* 0x000000161d1d7223 */ /* 0x000fe2000000001a */
[----:B----4-:R-:W-:Y:S01]  /*0df0*/  FADD R34, R34, -R27 ;  /* 0x8000001b22227221 */ /* 0x010fe20000000000 */
[----:B------:R-:W-:-:S03]  /*0e00*/  SHF.R.U32.HI R19, RZ, 0x1d, R31 ;  /* 0x0000001dff137819 */ /* 0x000fc6000001161f */
[----:B------:R-:W-:Y:S02]  /*0e10*/  FFMA R34, R34, R23, R27 ;  /* 0x0000001722227223 */ /* 0x000fe4000000001b */
[----:B------:R-:W0:Y:S01]  /*0e20*/  LDC.64 R22, c[0x0][0x2a8] ;  /* 0x0000aa00ff167b82 */ /* 0x000e220000000a00 */
[----:B------:R-:W-:Y:S01]  /*0e30*/  LOP3.LUT R27, R19, 0x4, RZ, 0xc0, !PT ;  /* 0x00000004131b7812 */ /* 0x000fe200078ec0ff */
[----:B------:R-:W-:Y:S01]  /*0e40*/  FADD R34, -R25, R34 ;  /* 0x0000002219227221 */ /* 0x000fe20000000100 */
[----:B------:R-:W-:Y:S02]  /*0e50*/  FADD R19, -R24, R29 ;  /* 0x0000001d18137221 */ /* 0x000fe40000000100 */
[----:B------:R-:W-:Y:S01]  /*0e60*/  IADD3 R30, P3, R30, R27, RZ ;  /* 0x0000001b1e1e7210 */ /* 0x000fe20007f7e0ff */
[----:B------:R-:W-:Y:S01]  /*0e70*/  FFMA R20, R34, R20, R25 ;  /* 0x0000001422147223 */ /* 0x000fe20000000019 */
[----:B------:R-:W-:-:S03]  /*0e80*/  FFMA R19, R19, R21, R24 ;  /* 0x0000001513137223 */ /* 0x000fc60000000018 */
[----:B------:R-:W-:Y:S01]  /*0e90*/  IMAD.X R31, RZ, RZ, R31, P3 ;  /* 0x000000ffff1f7224 */ /* 0x000fe200018e061f */
[----:B------:R-:W-:Y:S02]  /*0ea0*/  LEA R25, P3, R12, UR6, 0x2 ;  /* 0x000000060c197c11 */ /* 0x000fe4000f8610ff */
[----:B------:R-:W-:Y:S02]  /*0eb0*/  LEA R21, P4, R14, UR6, 0x2 ;  /* 0x000000060e157c11 */ /* 0x000fe4000f8810ff */
[----:B------:R-:W-:Y:S02]  /*0ec0*/  SHF.R.U32.HI R36, RZ, 0x1b, R13 ;  /* 0x0000001bff247819 */ /* 0x000fe4000001160d */
[----:B------:R-:W-:Y:S02]  /*0ed0*/  SHF.R.U32.HI R28, RZ, 0x1b, R15 ;  /* 0x0000001bff1c7819 */ /* 0x000fe4000001160f */
[----:B------:R-:W-:Y:S02]  /*0ee0*/  LEA.HI.X R12, R12, UR7, R13, 0x2, P3 ;  /* 0x000000070c0c7c11 */ /* 0x000fe400098f140d */
[----:B------:R-:W-:-:S02]  /*0ef0*/  LEA.HI.X R13, R14, UR7, R15, 0x2, P4 ;  /* 0x000000070e0d7c11 */ /* 0x000fc4000a0f140f */
[----:B------:R-:W-:Y:S01]  /*0f00*/  LOP3.LUT R36, R36, 0x10, RZ, 0xc0, !PT ;  /* 0x0000001024247812 */ /* 0x000fe200078ec0ff */
[----:B------:R-:W1:Y:S01]  /*0f10*/  LDC.64 R14, c[0x0][0x298] ;  /* 0x0000a600ff0e7b82 */ /* 0x000e620000000a00 */
[----:B------:R-:W-:Y:S02]  /*0f20*/  LOP3.LUT R28, R28, 0x10, RZ, 0xc0, !PT ;  /* 0x000000101c1c7812 */ /* 0x000fe400078ec0ff */
[C---:B------:R-:W-:Y:S01]  /*0f30*/  SHF.L.U64.HI R26, R30.reuse, 0x4, R31 ;  /* 0x000000041e1a7819 */ /* 0x040fe2000001021f */
[----:B------:R-:W-:Y:S01]  /*0f40*/  IMAD.SHL.U32 R30, R30, 0x10, RZ ;  /* 0x000000101e1e7824 */ /* 0x000fe200078e00ff */
[----:B------:R-:W-:Y:S02]  /*0f50*/  IADD3 R36, P3, R36, R25, RZ ;  /* 0x0000001924247210 */ /* 0x000fe40007f7e0ff */
[----:B------:R-:W-:Y:S02]  /*0f60*/  IADD3 R28, P4, R28, R21, RZ ;  /* 0x000000151c1c7210 */ /* 0x000fe40007f9e0ff */
[----:B------:R-:W-:Y:S01]  /*0f70*/  CS2R R24, SRZ ;  /* 0x0000000000187805 */ /* 0x000fe2000001ff00 */
[----:B0-----:R-:W-:Y:S01]  /*0f80*/  IMAD.WIDE R34, R7, 0x8, R22 ;  /* 0x0000000807227825 */ /* 0x001fe200078e0216 */
[----:B------:R-:W-:-:S02]  /*0f90*/  IADD3.X R31, RZ, R12, RZ, P3, !PT ;  /* 0x0000000cff1f7210 */ /* 0x000fc40001ffe4ff */
[----:B------:R-:W-:Y:S01]  /*0fa0*/  IADD3 R32, P3, R30, R36, RZ ;  /* 0x000000241e207210 */ /* 0x000fe20007f7e0ff */
[----:B------:R-:W-:Y:S01]  /*0fb0*/  IMAD.X R23, RZ, RZ, R13, P4 ;  /* 0x000000ffff177224 */ /* 0x000fe200020e060d */
[----:B------:R-:W-:Y:S01]  /*0fc0*/  IADD3 R12, P4, R28, R30, RZ ;  /* 0x0000001e1c0c7210 */ /* 0x000fe20007f9e0ff */
[----:B------:R-:W-:Y:S01]  /*0fd0*/  HFMA2.MMA R22, -RZ, RZ, 0, 0 ;  /* 0x00000000ff167435 */ /* 0x000fe200000001ff */
[----:B------:R-:W2:Y:S01]  /*0fe0*/  @!P0 LDG.E.EL.64 R24, desc[UR4][R34.64] ;  /* 0x0000000422188981 */ /* 0x000ea2000c2e1b00 */
[----:B------:R-:W-:Y:S02]  /*0ff0*/  IMAD.X R33, R26, 0x1, R31, P3 ;  /* 0x000000011a217824 */ /* 0x000fe400018e061f */
[----:B------:R-:W-:Y:S02]  /*1000*/  IMAD.SHL.U32 R27, R17, 0x10, RZ ;  /* 0x00000010111b7824 */ /* 0x000fe400078e00ff */
[----:B------:R-:W-:Y:S02]  /*1010*/  IMAD.X R13, R23, 0x1, R26, P4 ;  /* 0x00000001170d7824 */ /* 0x000fe400020e061a */
[----:B------:R-:W-:-:S04]  /*1020*/  IMAD.WIDE R32, R27, 0x4, R32 ;  /* 0x000000041b207825 */ /* 0x000fc800078e0220 */
[----:B------:R-:W-:Y:S01]  /*1030*/  IMAD.MOV.U32 R21, RZ, RZ, RZ ;  /* 0x000000ffff157224 */ /* 0x000fe200078e00ff */
[----:B------:R1:W3:Y:S01]  /*1040*/  @!P0 LDG.E.EL R22, desc[UR4][R32.64] ;  /* 0x0000000420168981 */ /* 0x0002e2000c2e1900 */
[----:B------:R-:W-:-:S05]  /*1050*/  IMAD.WIDE R12, R27, 0x4, R12 ;  /* 0x000000041b0c7825 */ /* 0x000fca00078e020c */
[----:B------:R0:W4:Y:S01]  /*1060*/  @!P0 LDG.E.EL R21, desc[UR4][R12.64] ;  /* 0x000000040c158981 */ /* 0x000122000c2e1900 */
[----:B-1----:R-:W-:Y:S01]  /*1070*/  IMAD.WIDE R32, R16, 0x8, R14 ;  /* 0x0000000810207825 */ /* 0x002fe200078e020e */
[----:B------:R-:W-:Y:S02]  /*1080*/  CS2R R14, SRZ ;  /* 0x00000000000e7805 */ /* 0x000fe4000001ff00 */
[----:B0-----:R-:W-:-:S06]  /*1090*/  CS2R R12, SRZ ;  /* 0x00000000000c7805 */ /* 0x001fcc000001ff00 */
[----:B------:R0:W5:Y:S01]  /*10a0*/  @!P0 LDG.E.EL.128 R12, desc[UR4][R32.64] ;  /* 0x00000004200c8981 */ /* 0x000162000c2e1d00 */
[----:B--2---:R-:W-:-:S04]  /*10b0*/  SHF.R.U32.HI R29, RZ, 0x1d, R25 ;  /* 0x0000001dff1d7819 */ /* 0x004fc80000011619 */
[----:B------:R-:W-:-:S04]  /*10c0*/  LOP3.LUT R29, R29, 0x4, RZ, 0xc0, !PT ;  /* 0x000000041d1d7812 */ /* 0x000fc800078ec0ff */
[----:B------:R-:W-:-:S05]  /*10d0*/  IADD3 R24, P3, R24, R29, RZ ;  /* 0x0000001d18187210 */ /* 0x000fca0007f7e0ff */
[----:B------:R-:W-:Y:S02]  /*10e0*/  IMAD.X R29, RZ, RZ, R25, P3 ;  /* 0x000000ffff1d7224 */ /* 0x000fe400018e0619 */
[----:B0-----:R-:W-:-:S03]  /*10f0*/  IMAD.SHL.U32 R32, R24, 0x10, RZ ;  /* 0x0000001018207824 */ /* 0x001fc600078e00ff */
[----:B------:R-:W-:Y:S02]  /*1100*/  SHF.L.U64.HI R29, R24, 0x4, R29 ;  /* 0x00000004181d7819 */ /* 0x000fe4000001021d */
[----:B------:R-:W-:-:S05]  /*1110*/  IADD3 R36, P4, R32, R36, RZ ;  /* 0x0000002420247210 */ /* 0x000fca0007f9e0ff */
[----:B------:R-:W-:Y:S01]  /*1120*/  IMAD.X R37, R29, 0x1, R31, P4 ;  /* 0x000000011d257824 */ /* 0x000fe200020e061f */
[--C-:B-----5:R-:W-:Y:S02]  /*1130*/  SHF.R.U32.HI R35, RZ, 0x1b, R13.reuse ;  /* 0x0000001bff237819 */ /* 0x120fe4000001160d */
[C---:B------:R-:W-:Y:S02]  /*1140*/  LEA R24, P3, R12.reuse, UR6, 0x2 ;  /* 0x000000060c187c11 */ /* 0x040fe4000f8610ff */
[----:B------:R-:W-:Y:S02]  /*1150*/  LOP3.LUT R35, R35, 0x10, RZ, 0xc0, !PT ;  /* 0x0000001023237812 */ /* 0x000fe400078ec0ff */
[----:B------:R-:W-:Y:S02]  /*1160*/  LEA.HI.X R25, R12, UR7, R13, 0x2, P3 ;  /* 0x000000070c197c11 */ /* 0x000fe400098f140d */
[----:B------:R-:W-:Y:S01]  /*1170*/  IADD3 R35, P3, R35, R24, RZ ;  /* 0x0000001823237210 */ /* 0x000fe20007f7e0ff */
[----:B------:R-:W-:Y:S01]  /*1180*/  IMAD.WIDE R36, R27, 0x4, R36 ;  /* 0x000000041b247825 */ /* 0x000fe200078e0224 */
[----:B------:R-:W-:-:S02]  /*1190*/  MOV R24, RZ ;  /* 0x000000ff00187202 */ /* 0x000fc40000000f00 */
[----:B------:R-:W-:Y:S01]  /*11a0*/  IADD3 R12, P4, R32, R28, RZ ;  /* 0x0000001c200c7210 */ /* 0x000fe20007f9e0ff */
[----:B------:R-:W-:-:S03]  /*11b0*/  IMAD.X R28, RZ, RZ, R25, P3 ;  /* 0x000000ffff1c7224 */ /* 0x000fc600018e0619 */
[----:B------:R0:W2:Y:S01]  /*11c0*/  @!P0 LDG.E.EL R24, desc[UR4][R36.64] ;  /* 0x0000000424188981 */ /* 0x0000a2000c2e1900 */
[----:B------:R-:W-:Y:S01]  /*11d0*/  IMAD.X R13, R29, 0x1, R23, P4 ;  /* 0x000000011d0d7824 */ /* 0x000fe200020e0617 */
[----:B------:R-:W-:Y:S01]  /*11e0*/  SHF.R.U32.HI R34, RZ, 0x1b, R15 ;  /* 0x0000001bff227819 */ /* 0x000fe2000001160f */
[----:B------:R-:W-:Y:S01]  /*11f0*/  IMAD.MOV.U32 R23, RZ, RZ, RZ ;  /* 0x000000ffff177224 */ /* 0x000fe200078e00ff */
[----:B------:R-:W-:Y:S01]  /*1200*/  HFMA2.MMA R25, -RZ, RZ, 0, 0 ;  /* 0x00000000ff197435 */ /* 0x000fe200000001ff */
[----:B------:R-:W-:Y:S01]  /*1210*/  IMAD.WIDE R12, R27, 0x4, R12 ;  /* 0x000000041b0c7825 */ /* 0x000fe200078e020c */
[----:B0-----:R-:W-:-:S04]  /*1220*/  IADD3 R36, P3, R35, R30, RZ ;  /* 0x0000001e23247210 */ /* 0x001fc80007f7e0ff */
[----:B------:R0:W5:Y:S01]  /*1230*/  @!P0 LDG.E.EL R23, desc[UR4][R12.64] ;  /* 0x000000040c178981 */ /* 0x000162000c2e1900 */
[----:B------:R-:W-:Y:S01]  /*1240*/  LOP3.LUT R34, R34, 0x10, RZ, 0xc0, !PT ;  /* 0x0000001022227812 */ /* 0x000fe200078ec0ff */
[----:B------:R-:W-:Y:S01]  /*1250*/  IMAD.X R37, R28, 0x1, R26, P3 ;  /* 0x000000011c257824 */ /* 0x000fe200018e061a */
[----:B------:R-:W-:-:S04]  /*1260*/  LEA R31, P3, R14, UR6, 0x2 ;  /* 0x000000060e1f7c11 */ /* 0x000fc8000f8610ff */
[----:B------:R-:W-:Y:S01]  /*1270*/  LEA.HI.X R33, R14, UR7, R15, 0x2, P3 ;  /* 0x000000070e217c11 */ /* 0x000fe200098f140f */
[----:B0-----:R-:W-:Y:S01]  /*1280*/  IMAD.WIDE R12, R27, 0x4, R36 ;  /* 0x000000041b0c7825 */ /* 0x001fe200078e0224 */
[----:B------:R-:W-:Y:S01]  /*1290*/  IADD3 R34, P3, R34, R31, RZ ;  /* 0x0000001f22227210 */ /* 0x000fe20007f7e0ff */
[----:B------:R-:W0:Y:S01]  /*12a0*/  LDC.64 R14, c[0x0][0x2b8] ;  /* 0x0000ae00ff0e7b82 */ /* 0x000e220000000a00 */
[----:B------:R-:W-:Y:S02]  /*12b0*/  ULDC.64 UR6, c[0x0][0x2c8] ;  /* 0x0000b20000067ab9 */ /* 0x000fe40000000a00 */
[----:B------:R1:W3:Y:S01]  /*12c0*/  @!P0 LDG.E.EL R25, desc[UR4][R12.64] ;  /* 0x000000040c198981 */ /* 0x0002e2000c2e1900 */
[----:B------:R-:W-:Y:S01]  /*12d0*/  IMAD.X R33, RZ, RZ, R33, P3 ;  /* 0x000000ffff217224 */ /* 0x000fe200018e0621 */
[----:B-1----:R-:W-:-:S05]  /*12e0*/  IADD3 R12, P3, R34, R30, RZ ;  /* 0x0000001e220c7210 */ /* 0x002fca0007f7e0ff */
[----:B------:R-:W-:Y:S02]  /*12f0*/  IMAD.X R13, R33, 0x1, R26, P3 ;  /* 0x00000001210d7824 */ /* 0x000fe400018e061a */
[----:B------:R-:W-:Y:S02]  /*1300*/  IMAD.MOV.U32 R26, RZ, RZ, RZ ;  /* 0x000000ffff1a7224 */ /* 0x000fe400078e00ff */
[----:B------:R-:W-:Y:S01]  /*1310*/  IMAD.WIDE R12, R27, 0x4, R12 ;  /* 0x000000041b0c7825 */ /* 0x000fe200078e020c */
[----:B------:R-:W-:-:S04]  /*1320*/  CS2R R30, SRZ ;  /* 0x00000000001e7805 */ /* 0x000fc8000001ff00 */
[----:B------:R1:W4:Y:S01]  /*1330*/  @!P0 LDG.E.EL R26, desc[UR4][R12.64] ;  /* 0x000000040c1a8981 */ /* 0x000322000c2e1900 */
[----:B0-----:R-:W-:-:S05]  /*1340*/  IMAD.WIDE R14, R7, 0x8, R14 ;  /* 0x00000008070e7825 */ /* 0x001fca00078e020e */
[----:B------:R0:W2:Y:S01]  /*1350*/  @!P0 LDG.E.EL.64 R30, desc[UR4][R14.64] ;  /* 0x000000040e1e8981 */ /* 0x0000a2000c2e1b00 */
[----:B-1----:R-:W1:Y:S01]  /*1360*/  LDC.64 R12, c[0x0][0x2c0] ;  /* 0x0000b000ff0c7b82 */ /* 0x002e620000000a00 */
[----:B0-----:R-:W-:-:S05]  /*1370*/  IADD3 R14, P3, R32, R35, RZ ;  /* 0x00000023200e7210 */ /* 0x001fca0007f7e0ff */
[----:B------:R-:W-:Y:S01]  /*1380*/  IMAD.X R15, R29, 0x1, R28, P3 ;  /* 0x000000011d0f7824 */ /* 0x000fe200018e061c */
[----:B------:R-:W-:Y:S01]  /*1390*/  MOV R28, RZ ;  /* 0x000000ff001c7202 */ /* 0x000fe20000000f00 */
[----:B------:R-:W-:Y:S01]  /*13a0*/  IMAD.WIDE R14, R27, 0x4, R14 ;  /* 0x000000041b0e7825 */ /* 0x000fe200078e020e */
[----:B------:R-:W-:-:S04]  /*13b0*/  IADD3 R32, P3, R32, R34, RZ ;  /* 0x0000002220207210 */ /* 0x000fc80007f7e0ff */
[----:B------:R0:W3:Y:S01]  /*13c0*/  @!P0 LDG.E.EL R28, desc[UR4][R14.64] ;  /* 0x000000040e1c8981 */ /* 0x0000e2000c2e1900 */
[----:B-1----:R-:W-:Y:S01]  /*13d0*/  IMAD.WIDE R34, R16, 0x8, R12 ;  /* 0x0000000810227825 */ /* 0x002fe200078e020c */
[----:B------:R-:W-:Y:S02]  /*13e0*/  CS2R R12, SRZ ;  /* 0x00000000000c7805 */ /* 0x000fe4000001ff00 */
[----:B0-----:R-:W-:-:S06]  /*13f0*/  CS2R R14, SRZ ;  /* 0x00000000000e7805 */ /* 0x001fcc000001ff00 */
[----:B------:R0:W3:Y:S02]  /*1400*/  @!P0 LDG.E.EL.128 R12, desc[UR4][R34.64] ;  /* 0x00000004220c8981 */ /* 0x0000e4000c2e1d00 */
[----:B0-----:R-:W0:Y:S01]  /*1410*/  LDC.64 R34, c[0x0][0x2e0] ;  /* 0x0000b800ff227b82 */ /* 0x001e220000000a00 */
[----:B------:R-:W-:Y:S02]  /*1420*/  IMAD.X R33, R29, 0x1, R33, P3 ;  /* 0x000000011d217824 */ /* 0x000fe400018e0621 */
[----:B------:R-:W-:-:S04]  /*1430*/  IMAD.WIDE R32, R27, 0x4, R32 ;  /* 0x000000041b207825 */ /* 0x000fc800078e0220 */
[----:B------:R-:W-:-:S06]  /*1440*/  IMAD.MOV.U32 R27, RZ, RZ, RZ ;  /* 0x000000ffff1b7224 */ /* 0x000fcc00078e00ff */
[----:B------:R0:W5:Y:S02]  /*1450*/  @!P0 LDG.E.EL R27, desc[UR4][R32.64] ;  /* 0x00000004201b8981 */ /* 0x000164000c2e1900 */
[----:B0-----:R-:W-:Y:S01]  /*1460*/  IMAD.WIDE R32, R7, 0x8, R34 ;  /* 0x0000000807207825 */ /* 0x001fe200078e0222 */
[----:B------:R-:W-:-:S06]  /*1470*/  CS2R R34, SRZ ;  /* 0x0000000000227805 */ /* 0x000fcc000001ff00 */
[----:B------:R0:W4:Y:S02]  /*1480*/  @!P0 LDG.E.EL.64 R34, desc[UR4][R32.64] ;  /* 0x0000000420228981 */ /* 0x000124000c2e1b00 */
[----:B0-----:R-:W-:Y:S02]  /*1490*/  IMAD.SHL.U32 R33, R17, 0x4, RZ ;  /* 0x0000000411217824 */ /* 0x001fe400078e00ff */
[----:B------:R-:W-:Y:S01]  /*14a0*/  IMAD.MOV.U32 R17, RZ, RZ, RZ ;  /* 0x000000ffff117224 */ /* 0x000fe200078e00ff */
[----:B--2---:R-:W-:-:S04]  /*14b0*/  SHF.R.U32.HI R7, RZ, 0x1e, R31 ;  /* 0x0000001eff077819 */ /* 0x004fc8000001161f */
[----:B------:R-:W-:-:S04]  /*14c0*/  LOP3.LUT R7, R7, 0x2, RZ, 0xc0, !PT ;  /* 0x0000000207077812 */ /* 0x000fc800078ec0ff */
[----:B------:R-:W-:-:S05]  /*14d0*/  IADD3 R7, P3, R30, R7, RZ ;  /* 0x000000071e077210 */ /* 0x000fca0007f7e0ff */
[----:B------:R-:W-:Y:S01]  /*14e0*/  IMAD.X R36, RZ, RZ, R31, P3 ;  /* 0x000000ffff247224 */ /* 0x000fe200018e061f */
[--C-:B---3--:R-:W-:Y:S02]  /*14f0*/  SHF.R.U32.HI R29, RZ, 0x1c, R13.reuse ;  /* 0x0000001cff1d7819 */ /* 0x108fe4000001160d */
[C---:B------:R-:W-:Y:S02]  /*1500*/  LEA R30, P3, R12.reuse, UR6, 0x2 ;  /* 0x000000060c1e7c11 */ /* 0x040fe4000f8610ff */
[----:B------:R-:W-:Y:S02]  /*1510*/  LOP3.LUT R29, R29, 0x8, RZ, 0xc0, !PT ;  /* 0x000000081d1d7812 */ /* 0x000fe400078ec0ff */
[----:B------:R-:W-:Y:S02]  /*1520*/  LEA.HI.X R13, R12, UR7, R13, 0x2, P3 ;  /* 0x000000070c0d7c11 */ /* 0x000fe400098f140d */
[----:B------:R-:W-:Y:S01]  /*1530*/  IADD3 R12, P3, R29, R30, RZ ;  /* 0x0000001e1d0c7210 */ /* 0x000fe20007f7e0ff */
[C---:B------:R-:W-:Y:S01]  /*1540*/  IMAD.SHL.U32 R30, R7.reuse, 0x8, RZ ;  /* 0x00000008071e7824 */ /* 0x040fe200078e00ff */
[----:B------:R-:W-:-:S02]  /*1550*/  SHF.L.U64.HI R7, R7, 0x3, R36 ;  /* 0x0000000307077819 */ /* 0x000fc40000010224 */
[----:B------:R-:W-:Y:S02]  /*1560*/  IADD3.X R13, RZ, R13, RZ, P3, !PT ;  /* 0x0000000dff0d7210 */ /* 0x000fe40001ffe4ff */
[----:B------:R-:W-:-:S05]  /*1570*/  IADD3 R36, P3, R30, R12, RZ ;  /* 0x0000000c1e247210 */ /* 0x000fca0007f7e0ff */
[----:B------:R-:W-:Y:S01]  /*1580*/  IMAD.X R37, R7, 0x1, R13, P3 ;  /* 0x0000000107257824 */ /* 0x000fe200018e060d */
[----:B------:R-:W-:Y:S02]  /*1590*/  SHF.R.U32.HI R31, RZ, 0x1c, R15 ;  /* 0x0000001cff1f7819 */ /* 0x000fe4000001160f */
[----:B----4-:R-:W-:-:S04]  /*15a0*/  SHF.R.U32.HI R29, RZ, 0x1e, R35 ;  /* 0x0000001eff1d7819 */ /* 0x010fc80000011623 */
[----:B------:R-:W-:-:S04]  /*15b0*/  LOP3.LUT R29, R29, 0x2, RZ, 0xc0, !PT ;  /* 0x000000021d1d7812 */ /* 0x000fc800078ec0ff */
[----:B------:R-:W-:-:S04]  /*15c0*/  IADD3 R34, P3, R34, R29, RZ ;  /* 0x0000001d22227210 */ /* 0x000fc80007f7e0ff */
[----:B------:R-:W-:Y:S01]  /*15d0*/  IADD3.X R29, RZ, R35, RZ, P3, !PT ;  /* 0x00000023ff1d7210 */ /* 0x000fe20001ffe4ff */
[----:B------:R-:W-:-:S03]  /*15e0*/  IMAD.SHL.U32 R35, R34, 0x8, RZ ;  /* 0x0000000822237824 */ /* 0x000fc600078e00ff */
[----:B------:R-:W-:Y:S02]  /*15f0*/  SHF.L.U64.HI R34, R34, 0x3, R29 ;  /* 0x0000000322227819 */ /* 0x000fe4000001021d */
[----:B------:R-:W-:Y:S02]  /*1600*/  IADD3 R12, P3, R35, R12, RZ ;  /* 0x0000000c230c7210 */ /* 0x000fe40007f7e0ff */
[----:B------:R-:W-:-:S03]  /*1610*/  LOP3.LUT R31, R31, 0x8, RZ, 0xc0, !PT ;  /* 0x000000081f1f7812 */ /* 0x000fc600078ec0ff */
[----:B------:R-:W-:Y:S01]  /*1620*/  IMAD.X R13, R34, 0x1, R13, P3 ;  /* 0x00000001220d7824 */ /* 0x000fe200018e060d */
[C---:B------:R-:W-:Y:S01]  /*1630*/  LEA R32, P3, R14.reuse, UR6, 0x2 ;  /* 0x000000060e207c11 */ /* 0x040fe2000f8610ff */
[----:B------:R-:W-:Y:S02]  /*1640*/  IMAD.MOV.U32 R29, RZ, RZ, RZ ;  /* 0x000000ffff1d7224 */ /* 0x000fe400078e00ff */
[C---:B------:R-:W-:Y:S01]  /*1650*/  IMAD.WIDE R12, R33.reuse, 0x4, R12 ;  /* 0x00000004210c7825 */ /* 0x040fe200078e020c */
[----:B------:R-:W-:Y:S02]  /*1660*/  LEA.HI.X R14, R14, UR7, R15, 0x2, P3 ;  /* 0x000000070e0e7c11 */ /* 0x000fe400098f140f */
[----:B------:R-:W-:Y:S02]  /*1670*/  IADD3 R32, P3, R31, R32, RZ ;  /* 0x000000201f207210 */ /* 0x000fe40007f7e0ff */
[----:B------:R0:W2:Y:S02]  /*1680*/  @!P0 LDG.E.EL R29, desc[UR4][R12.64] ;  /* 0x000000040c1d8981 */ /* 0x0000a4000c2e1900 */
[----:B------:R-:W-:Y:S01]  /*1690*/  IADD3.X R14, RZ, R14, RZ, P3, !PT ;  /* 0x0000000eff0e7210 */ /* 0x000fe20001ffe4ff */
[----:B------:R-:W-:-:S05]  /*16a0*/  IMAD.WIDE R36, R33, 0x4, R36 ;  /* 0x0000000421247825 */ /* 0x000fca00078e0224 */
[----:B------:R1:W3:Y:S01]  /*16b0*/  @!P0 LDG.E.EL R17, desc[UR4][R36.64] ;  /* 0x0000000424118981 */ /* 0x0002e2000c2e1900 */
[----:B0-----:R-:W-:Y:S01]  /*16c0*/  IADD3 R12, P3, R32, R30, RZ ;  /* 0x0000001e200c7210 */ /* 0x001fe20007f7e0ff */
[----:B------:R-:W-:-:S04]  /*16d0*/  IMAD.MOV.U32 R31, RZ, RZ, RZ ;  /* 0x000000ffff1f7224 */ /* 0x000fc800078e00ff */
[----:B------:R-:W-:Y:S01]  /*16e0*/  IMAD.X R13, R14, 0x1, R7, P3 ;  /* 0x000000010e0d7824 */ /* 0x000fe200018e0607 */
[----:B-1----:R-:W0:Y:S01]  /*16f0*/  LDC.64 R36, c[0x0][0x2d0] ;  /* 0x0000b400ff247b82 */ /* 0x002e220000000a00 */
[----:B------:R-:W-:-:S05]  /*1700*/  IMAD.WIDE R12, R33, 0x4, R12 ;  /* 0x00000004210c7825 */ /* 0x000fca00078e020c */
[----:B------:R1:W4:Y:S02]  /*1710*/  @!P0 LDG.E.EL R31, desc[UR4][R12.64] ;  /* 0x000000040c1f8981 */ /* 0x000324000c2e1900 */
[----:B-1----:R-:W-:Y:S01]  /*1720*/  IADD3 R12, P3, R35, R32, RZ ;  /* 0x00000020230c7210 */ /* 0x002fe20007f7e0ff */
[----:B------:R-:W-:-:S04]  /*1730*/  HFMA2.MMA R32, -RZ, RZ, 0, 0 ;  /* 0x00000000ff207435 */ /* 0x000fc800000001ff */
[----:B------:R-:W-:Y:S02]  /*1740*/  IMAD.X R13, R34, 0x1, R14, P3 ;  /* 0x00000001220d7824 */ /* 0x000fe400018e060e */
[----:B------:R-:W-:Y:S01]  /*1750*/  IMAD.WIDE R12, R33, 0x4, R12 ;  /* 0x00000004210c7825 */ /* 0x000fe200078e020c */
[----:B------:R-:W-:-:S04]  /*1760*/  CS2R R14, SRZ ;  /* 0x00000000000e7805 */ /* 0x000fc8000001ff00 */
[----:B------:R1:W2:Y:S01]  /*1770*/  @!P0 LDG.E.EL R32, desc[UR4][R12.64] ;  /* 0x000000040c208981 */ /* 0x0002a2000c2e1900 */
[----:B0-----:R-:W-:Y:S01]  /*1780*/  IMAD.WIDE R36, R16, 0x8, R36 ;  /* 0x0000000810247825 */ /* 0x001fe200078e0224 */
[----:B-1----:R-:W-:-:S06]  /*1790*/  CS2R R12, SRZ ;  /* 0x00000000000c7805 */ /* 0x002fcc000001ff00 */
[----:B------:R-:W2:Y:S02]  /*17a0*/  @!P0 LDG.E.EL.128 R12, desc[UR4][R36.64] ;  /* 0x00000004240c8981 */ /* 0x000ea4000c2e1d00 */
[C---:B--2---:R-:W-:Y:S02]  /*17b0*/  LEA R16, P3, R12.reuse, UR6, 0x2 ;  /* 0x000000060c107c11 */ /* 0x044fe4000f8610ff */
[--C-:B------:R-:W-:Y:S02]  /*17c0*/  SHF.R.U32.HI R36, RZ, 0x1c, R13.reuse ;  /* 0x0000001cff247819 */ /* 0x100fe4000001160d */
[----:B------:R-:W-:Y:S02]  /*17d0*/  LEA.HI.X R12, R12, UR7, R13, 0x2, P3 ;  /* 0x000000070c0c7c11 */ /* 0x000fe400098f140d */
[----:B------:R-:W-:-:S04]  /*17e0*/  LOP3.LUT R13, R36, 0x8, RZ, 0xc0, !PT ;  /* 0x00000008240d7812 */ /* 0x000fc800078ec0ff */
[----:B------:R-:W-:-:S05]  /*17f0*/  IADD3 R16, P3, R13, R16, RZ ;  /* 0x000000100d107210 */ /* 0x000fca0007f7e0ff */
[----:B------:R-:W-:Y:S01]  /*1800*/  IMAD.X R13, RZ, RZ, R12, P3 ;  /* 0x000000ffff0d7224 */ /* 0x000fe200018e060c */
[----:B------:R-:W-:Y:S01]  /*1810*/  IADD3 R36, P3, R16, R30, RZ ;  /* 0x0000001e10247210 */ /* 0x000fe20007f7e0ff */
[----:B------:R-:W-:-:S04]  /*1820*/  IMAD.MOV.U32 R12, RZ, RZ, RZ ;  /* 0x000000ffff0c7224 */ /* 0x000fc800078e00ff */
[----:B------:R-:W-:Y:S02]  /*1830*/  IMAD.X R37, R13, 0x1, R7, P3 ;  /* 0x000000010d257824 */ /* 0x000fe400018e0607 */
[----:B------:R-:W-:-:S05]  /*1840*/  IMAD.WIDE R36, R33, 0x4, R36 ;  /* 0x0000000421247825 */ /* 0x000fca00078e0224 */
[----:B------:R0:W3:Y:S02]  /*1850*/  @!P0 LDG.E.EL R12, desc[UR4][R36.64] ;  /* 0x00000004240c8981 */ /* 0x0000e4000c2e1900 */
[C---:B0-----:R-:W-:Y:S02]  /*1860*/  LEA R36, P3, R14.reuse, UR6, 0x2 ;  /* 0x000000060e247c11 */ /* 0x041fe4000f8610ff */
[--C-:B------:R-:W-:Y:S02]  /*1870*/  SHF.R.U32.HI R37, RZ, 0x1c, R15.reuse ;  /* 0x0000001cff257819 */ /* 0x100fe4000001160f */
[----:B------:R-:W-:Y:S02]  /*1880*/  LEA.HI.X R15, R14, UR7, R15, 0x2, P3 ;  /* 0x000000070e0f7c11 */ /* 0x000fe400098f140f */
[----:B------:R-:W-:-:S04]  /*1890*/  LOP3.LUT R14, R37, 0x8, RZ, 0xc0, !PT ;  /* 0x00000008250e7812 */ /* 0x000fc800078ec0ff */
[----:B------:R-:W-:-:S04]  /*18a0*/  IADD3 R14, P3, R14, R36, RZ ;  /* 0x000000240e0e7210 */ /* 0x000fc80007f7e0ff */
[----:B------:R-:W-:Y:S02]  /*18b0*/  IADD3.X R15, RZ, R15, RZ, P3, !PT ;  /* 0x0000000fff0f7210 */ /* 0x000fe40001ffe4ff */
[----:B------:R-:W-:Y:S01]  /*18c0*/  IADD3 R36, P3, R14, R30, RZ ;  /* 0x0000001e0e247210 */ /* 0x000fe20007f7e0ff */
[----:B------:R-:W-:-:S04]  /*18d0*/  IMAD.MOV.U32 R30, RZ, RZ, RZ ;  /* 0x000000ffff1e7224 */ /* 0x000fc800078e00ff */
[----:B------:R-:W-:Y:S02]  /*18e0*/  IMAD.X R37, R15, 0x1, R7, P3 ;  /* 0x000000010f257824 */ /* 0x000fe400018e0607 */
[----:B------:R-:W-:Y:S01]  /*18f0*/  IMAD.WIDE R36, R33, 0x4, R36 ;  /* 0x0000000421247825 */ /* 0x000fe200078e0224 */
[----:B------:R-:W-:-:S04]  /*1900*/  IADD3 R14, P4, R35, R14, RZ ;  /* 0x0000000e230e7210 */ /* 0x000fc80007f9e0ff */
[----:B------:R0:W4:Y:S01]  /*1910*/  @!P0 LDG.E.EL R30, desc[UR4][R36.64] ;  /* 0x00000004241e8981 */ /* 0x000122000c2e1900 */
[----:B------:R-:W-:Y:S02]  /*1920*/  IADD3.X R15, R34, R15, RZ, P4, !PT ;  /* 0x0000000f220f7210 */ /* 0x000fe400027fe4ff */
[----:B0-----:R-:W-:-:S05]  /*1930*/  IADD3 R36, P3, R35, R16, RZ ;  /* 0x0000001023247210 */ /* 0x001fca0007f7e0ff */
[----:B------:R-:W-:Y:S02]  /*1940*/  IMAD.X R37, R34, 0x1, R13, P3 ;  /* 0x0000000122257824 */ /* 0x000fe400018e060d */
[----:B------:R-:W-:Y:S02]  /*1950*/  IMAD.MOV.U32 R13, RZ, RZ, RZ ;  /* 0x000000ffff0d7224 */ /* 0x000fe400078e00ff */
[----:B------:R-:W-:-:S04]  /*1960*/  IMAD.WIDE R36, R33, 0x4, R36 ;  /* 0x0000000421247825 */ /* 0x000fc800078e0224 */
[----:B------:R-:W-:Y:S01]  /*1970*/  IMAD.WIDE R14, R33, 0x4, R14 ;  /* 0x00000004210e7825 */ /* 0x000fe200078e020e */
[----:B------:R-:W2:Y:S03]  /*1980*/  @!P0 LDG.E.EL R13, desc[UR4][R36.64] ;  /* 0x00000004240d8981 */ /* 0x000ea6000c2e1900 */
[----:B------:R-:W-:-:S06]  /*1990*/  IMAD.MOV.U32 R33, RZ, RZ, RZ ;  /* 0x000000ffff217224 */ /* 0x000fcc00078e00ff */
[----:B------:R0:W2:Y:S01]  /*19a0*/  @!P0 LDG.E.EL R33, desc[UR4][R14.64] ;  /* 0x000000040e218981 */ /* 0x0000a2000c2e1900 */
[----:B------:R-:W-:Y:S01]  /*19b0*/  FSEL R6, R6, RZ, P1 ;  /* 0x000000ff06067208 */ /* 0x000fe20000800000 */
[----:B------:R-:W-:Y:S01]  /*19c0*/  FADD R25, R25, -R22 ;  /* 0x8000001619197221 */ /* 0x000fe20000000000 */
[----:B------:R-:W-:Y:S01]  /*19d0*/  FADD R35, R28, -R24 ;  /* 0x800000181c237221 */ /* 0x000fe20000000000 */
[----:B------:R-:W-:Y:S02]  /*19e0*/  FSEL R7, R18, RZ, P2 ;  /* 0x000000ff12077208 */ /* 0x000fe40001000000 */
[----:B------:R-:W-:Y:S01]  /*19f0*/  FADD R16, RZ, R6 ;  /* 0x00000006ff107221 */ /* 0x000fe20000000000 */
[-C--:B------:R-:W-:Y:S01]  /*1a00*/  FFMA R22, R25, R8.reuse, R22 ;  /* 0x0000000819167223 */ /* 0x080fe20000000016 */
[----:B------:R-:W-:Y:S01]  /*1a10*/  FFMA R35, R35, R8, R24 ;  /* 0x0000000823237223 */ /* 0x000fe20000000018 */
[----:B0-----:R-:W0:Y:S01]  /*1a20*/  LDC.64 R14, c[0x0][0x2f0] ;  /* 0x0000bc00ff0e7b82 */ /* 0x001e220000000a00 */
[----:B------:R-:W-:Y:S01]  /*1a30*/  FADD R16, R16, R19 ;  /* 0x0000001310107221 */ /* 0x000fe20000000000 */
[----:B------:R-:W-:Y:S01]  /*1a40*/  FADD R19, RZ, R7 ;  /* 0x00000007ff137221 */ /* 0x000fe20000000000 */
[----:B------:R-:W-:Y:S01]  /*1a50*/  FADD R35, -R22, R35 ;  /* 0x0000002316237221 */ /* 0x000fe20000000100 */
[----:B-----5:R-:W-:Y:S01]  /*1a60*/  FADD R8, R27, -R23 ;  /* 0x800000171b087221 */ /* 0x020fe20000000000 */
[----:B------:R-:W-:Y:S01]  /*1a70*/  FADD R26, R26, -R21 ;  /* 0x800000151a1a7221 */ /* 0x000fe20000000000 */
[----:B------:R-:W-:Y:S01]  /*1a80*/  FADD R20, R19, R20 ;  /* 0x0000001413147221 */ /* 0x000fe20000000000 */
[----:B------:R-:W-:Y:S01]  /*1a90*/  FFMA R5, R35, R5, R22 ;  /* 0x0000000523057223 */ /* 0x000fe20000000016 */
[-C--:B------:R-:W-:Y:S01]  /*1aa0*/  FFMA R22, R8, R9.reuse, R23 ;  /* 0x0000000908167223 */ /* 0x080fe20000000017 */
[----:B------:R-:W1:Y:S01]  /*1ab0*/  LDC.64 R18, c[0x0][0x210] ;  /* 0x00008400ff127b82 */ /* 0x000e620000000a00 */
[----:B------:R-:W-:-:S04]  /*1ac0*/  FFMA R21, R26, R9, R21 ;  /* 0x000000091a157223 */ /* 0x000fc80000000015 */
[----:B------:R-:W-:Y:S01]  /*1ad0*/  FADD R22, -R21, R22 ;  /* 0x0000001615167221 */ /* 0x000fe20000000100 */
[----:B------:R-:W-:-:S03]  /*1ae0*/  FADD R16, R16, R5 ;  /* 0x0000000510107221 */ /* 0x000fc60000000000 */
[----:B------:R-:W-:-:S04]  /*1af0*/  FFMA R21, R22, R4, R21 ;  /* 0x0000000416157223 */ /* 0x000fc80000000015 */
[----:B------:R-:W-:Y:S01]  /*1b00*/  FADD R21, R20, R21 ;  /* 0x0000001514157221 */ /* 0x000fe20000000000 */
[----:B0-----:R-:W-:-:S05]  /*1b10*/  IMAD.WIDE R14, R0, 0x4, R14 ;  /* 0x00000004000e7825 */ /* 0x001fca00078e020e */
[----:B------:R0:W-:Y:S01]  /*1b20*/  @!P0 STG.E.64 desc[UR4][R14.64], R6 ;  /* 0x000000060e008986 */ /* 0x0001e2000c101b04 */
[----:B-1----:R-:W-:-:S04]  /*1b30*/  IMAD.WIDE R18, R0, 0x4, R18 ;  /* 0x0000000400127825 */ /* 0x002fc800078e0212 */
[----:B---3--:R-:W-:-:S04]  /*1b40*/  FADD R12, R12, -R17 ;  /* 0x800000110c0c7221 */ /* 0x008fc80000000000 */
[----:B------:R-:W-:Y:S01]  /*1b50*/  FFMA R12, R12, R10, R17 ;  /* 0x0000000a0c0c7223 */ /* 0x000fe20000000011 */
[----:B----4-:R-:W-:-:S04]  /*1b60*/  FADD R30, R30, -R31 ;  /* 0x8000001f1e1e7221 */ /* 0x010fc80000000000 */
[----:B------:R-:W-:Y:S01]  /*1b70*/  FFMA R31, R30, R11, R31 ;  /* 0x0000000b1e1f7223 */ /* 0x000fe2000000001f */
[----:B--2---:R-:W-:-:S04]  /*1b80*/  FADD R8, R13, -R29 ;  /* 0x8000001d0d087221 */ /* 0x004fc80000000000 */
[----:B------:R-:W-:Y:S01]  /*1b90*/  FFMA R29, R8, R10, R29 ;  /* 0x0000000a081d7223 */ /* 0x000fe2000000001d */
[----:B------:R-:W-:-:S03]  /*1ba0*/  FADD R33, R33, -R32 ;  /* 0x8000002021217221 */ /* 0x000fc60000000000 */
[----:B------:R-:W-:Y:S01]  /*1bb0*/  FADD R29, -R12, R29 ;  /* 0x0000001d0c1d7221 */ /* 0x000fe20000000100 */
[----:B------:R-:W-:-:S03]  /*1bc0*/  FFMA R32, R33, R11, R32 ;  /* 0x0000000b21207223 */ /* 0x000fc60000000020 */
[----:B------:R-:W-:Y:S01]  /*1bd0*/  FFMA R3, R29, R3, R12 ;  /* 0x000000031d037223 */ /* 0x000fe2000000000c */
[----:B------:R-:W-:-:S04]  /*1be0*/  FADD R32, -R31, R32 ;  /* 0x000000201f207221 */ /* 0x000fc80000000100 */
[----:B------:R-:W-:Y:S01]  /*1bf0*/  FSETP.GEU.AND P1, PT, R16, -R3, PT ;  /* 0x800000031000720b */ /* 0x000fe20003f2e000 */
[----:B------:R-:W-:Y:S01]  /*1c00*/  FFMA R2, R32, R2, R31 ;  /* 0x0000000220027223 */ /* 0x000fe2000000001f */
[----:B------:R-:W-:-:S03]  /*1c10*/  FADD R3, R3, R16 ;  /* 0x0000001003037221 */ /* 0x000fc60000000000 */
[----:B------:R-:W-:Y:S01]  /*1c20*/  FADD R4, R2, R21 ;  /* 0x0000001502047221 */ /* 0x000fe20000000000 */
[----:B------:R-:W-:Y:S02]  /*1c30*/  FSETP.GEU.AND P2, PT, R21, -R2, PT ;  /* 0x800000021500720b */ /* 0x000fe40003f4e000 */
[----:B------:R-:W-:Y:S02]  /*1c40*/  FSEL R2, R3, RZ, P1 ;  /* 0x000000ff03027208 */ /* 0x000fe40000800000 */
[----:B------:R-:W-:Y:S01]  /*1c50*/  FSEL R3, R4, RZ, P2 ;  /* 0x000000ff04037208 */ /* 0x000fe20001000000 */
[----:B0-----:R-:W-:Y:S08]  /*1c60*/  @P0 EXIT ;  /* 0x000000000000094d */ /* 0x001ff00003800000 */
[----:B------:R-:W-:Y:S01]  /*1c70*/  STG.E.64 desc[UR4][R18.64], R2 ;  /* 0x0000000212007986 */ /* 0x000fe2000c101b04 */
[----:B------:R-:W-:Y:S05]  /*1c80*/  EXIT ;  /* 0x000000000000794d */ /* 0x000fea0003800000 */
.L_x_0:
[----:B------:R-:W-:-:S00]  /*1c90*/  BRA `(.L_x_0) ;  /* 0xfffffffc00fc7947 */ /* 0x000fc0000383ffff */
[----:B------:R-:W-:-:S00]  /*1ca0*/  NOP ;  /* 0x0000000000007918 */ /* 0x000fc00000000000 */
        /* <DEDUP_REMOVED lines=13> */
.L_x_1:


//--------------------- .nv.global.init           --------------------------
	.section	.nv.global.init,"aw",@progbits
.nv.global.init:
	.type		_$_str,@object
	.size		_$_str,(_$_str_$_2 - _$_str)
_$_str:
        /*0000*/ 	.byte	0x5f, 0x5f, 0x43, 0x55, 0x44, 0x41, 0x5f, 0x46, 0x54, 0x5a, 0x00
	.type		_$_str_$_2,@object
	.size		_$_str_$_2,(.L_1 - _$_str_$_2)
_$_str_$_2:
        /*000b*/ 	.byte	0x5f, 0x5f, 0x43, 0x55, 0x44, 0x41, 0x5f, 0x50, 0x52, 0x45, 0x43, 0x5f, 0x53, 0x51, 0x52, 0x54
        /*001b*/ 	.byte	0x00
.L_1:


//--------------------- .nv.constant0.triton_poi_fused__native_batch_norm_legit_no_training__unsafe_index_add_mul_relu_sub_34 --------------------------
	.section	.nv.constant0.triton_poi_fused__native_batch_norm_legit_no_training__unsafe_index_add_mul_relu_sub_34,"a",@progbits
	.sectionflags	@""
	.align	4
.nv.constant0.triton_poi_fused__native_batch_norm_legit_no_training__unsafe_index_add_mul_relu_sub_34:
	.zero		764
